// auto-generated by cutlass_sweep.gemm — config: {"arch": "sm_90", "cluster_m": 1, "cluster_n": 1, "dtype": "e4m3", "dtype_b": "e4m3", "layout": "nt", "stages": 0, "tile_k": 128, "tile_m": 384, "tile_n": 16}
#include "cutlass/cutlass.h"
#include "cutlass/gemm/collective/collective_builder.hpp"
#include "cutlass/gemm/device/gemm_universal_adapter.h"
#include "cutlass/gemm/kernel/gemm_universal.hpp"
#include "cutlass/epilogue/collective/collective_builder.hpp"

using ElemA = cutlass::float_e4m3_t;
using ElemB = cutlass::float_e4m3_t;
using ElemCD = cutlass::float_e4m3_t;
using Acc  = float;
using TileShape    = cute::Shape<cute::_384, cute::_16, cute::_128>;
using ClusterShape = cute::Shape<cute::_1, cute::_1, cute::_1>;

using CollectiveEpilogue = typename cutlass::epilogue::collective::CollectiveBuilder<
    cutlass::arch::Sm90, cutlass::arch::OpClassTensorOp,
    TileShape, ClusterShape,
    cutlass::epilogue::collective::EpilogueTileAuto,
    Acc, Acc,
    ElemCD, cutlass::layout::RowMajor, 128 / cutlass::sizeof_bits<ElemCD>::value,
    ElemCD, cutlass::layout::RowMajor, 128 / cutlass::sizeof_bits<ElemCD>::value,
    cutlass::epilogue::collective::EpilogueScheduleAuto
  >::CollectiveOp;

using CollectiveMainloop = typename cutlass::gemm::collective::CollectiveBuilder<
    cutlass::arch::Sm90, cutlass::arch::OpClassTensorOp,
    ElemA, cutlass::layout::RowMajor, 128 / cutlass::sizeof_bits<ElemA>::value,
    ElemB, cutlass::layout::ColumnMajor, 128 / cutlass::sizeof_bits<ElemB>::value,
    Acc,
    TileShape, ClusterShape,
    cutlass::gemm::collective::StageCountAutoCarveout<static_cast<int>(sizeof(typename CollectiveEpilogue::SharedStorage))>,
    cutlass::gemm::collective::KernelScheduleAuto
  >::CollectiveOp;

using GemmKernel = cutlass::gemm::kernel::GemmUniversal<
    cute::Shape<int,int,int,int>,
    CollectiveMainloop,
    CollectiveEpilogue
>;
using Gemm = cutlass::gemm::device::GemmUniversalAdapter<GemmKernel>;

// Force the device kernel symbol into the cubin without needing a host main.
auto* _anchor = &cutlass::device_kernel<GemmKernel>;


// ===== COMPILED SASS (sm_90a) =====

	.target	sm_90a

	.elftype	@"ET_EXEC"


//--------------------- .note.nv.tkinfo           --------------------------
	.section	.note.nv.tkinfo,"",@"SHT_NOTE"
	.sectionflags	@"SHF_NOTE_NV_TKINFO"
	.tkinfo
        /*0018*/ 	.word	0x00000002
        /*0030*/ 	.string	""
        /*0030*/ 	.string	"ptxas"
        /*0030*/ 	.string	"Cuda compilation tools, release 13.0, V13.0.88"
        /*0030*/ 	.string	"Build cuda_13.0.r13.0/compiler.36424714_0"
        /*0030*/ 	.string	"-arch sm_90a -m 64 "



//--------------------- .note.nv.cuinfo           --------------------------
	.section	.note.nv.cuinfo,"",@"SHT_NOTE"
	.sectionflags	@"SHF_NOTE_NV_CUINFO"
        /*0018*/ 	.short	0x0002
        /*001a*/ 	.short	0x005a
        /*001c*/ 	.short	0x0082
	.zero		2


//--------------------- .nv.info                  --------------------------
	.section	.nv.info,"",@"SHT_CUDA_INFO"
	.align	4


	//----- nvinfo : EIATTR_REGCOUNT
	.align		4
        /*0000*/ 	.byte	0x04, 0x2f
        /*0002*/ 	.short	(.L_12 - .L_11)
	.align		4
.L_11:
        /*0004*/ 	.word	index@(_ZN7cutlass13device_kernelINS_4gemm6kernel13GemmUniversalIN4cute5tupleIJiiiiEEENS1_10collective13CollectiveMmaINS1_37MainloopSm90TmaGmmaWarpSpecializedFP8ILi4ENS5_IJNS4_1CILi1EEESB_SB_EEENS1_35KernelTmaWarpSpecializedCooperativeEEENS5_IJNSA_ILi384EEENSA_ILi16EEENSA_ILi128EEEEEENS_12float_e4m3_tENS5_IJlSB_lEEESJ_SK_NS4_8TiledMMAINS4_8MMA_AtomIJNS4_4SM904GMMA30MMA_64x16x32_F32E4M3E4M3_SS_TNILNSO_7ScaleInE1ELSQ_1EEEEEENS4_6LayoutINS5_IJNSA_ILi2EEESB_SB_EEENS5_IJSB_NSA_ILi0EEESW_EEEEENS5_IJNS4_10UnderscoreESZ_SZ_EEEEENS4_13SM90_TMA_LOADENS4_14ComposedLayoutINS4_7SwizzleILi3ELi4ELi3EEENS4_18smem_ptr_flag_bitsILi8EEENST_INS5_IJNSA_ILi8EEESH_EEENS5_IJSH_SB_EEEEEEEvNS4_8identityES12_S1C_vS1D_EENS_8epilogue10collective6detail29Sm90TmaWarpSpecializedAdapterINS1G_15DefaultEpilogueISJ_SK_SK_NS1F_6thread17LinearCombinationISJ_Li1EffLNS1K_9ScaleType4KindE0ELNS_15FloatRoundStyleE2ESJ_EENS1_15EpilogueDefaultEEEEEvvEEEEvNT_6ParamsE)
        /*0008*/ 	.word	0x000000a8


	//----- nvinfo : EIATTR_FRAME_SIZE
	.align		4
.L_12:
        /*000c*/ 	.byte	0x04, 0x11
        /*000e*/ 	.short	(.L_14 - .L_13)
	.align		4
.L_13:
        /*0010*/ 	.word	index@(_ZN7cutlass13device_kernelINS_4gemm6kernel13GemmUniversalIN4cute5tupleIJiiiiEEENS1_10collective13CollectiveMmaINS1_37MainloopSm90TmaGmmaWarpSpecializedFP8ILi4ENS5_IJNS4_1CILi1EEESB_SB_EEENS1_35KernelTmaWarpSpecializedCooperativeEEENS5_IJNSA_ILi384EEENSA_ILi16EEENSA_ILi128EEEEEENS_12float_e4m3_tENS5_IJlSB_lEEESJ_SK_NS4_8TiledMMAINS4_8MMA_AtomIJNS4_4SM904GMMA30MMA_64x16x32_F32E4M3E4M3_SS_TNILNSO_7ScaleInE1ELSQ_1EEEEEENS4_6LayoutINS5_IJNSA_ILi2EEESB_SB_EEENS5_IJSB_NSA_ILi0EEESW_EEEEENS5_IJNS4_10UnderscoreESZ_SZ_EEEEENS4_13SM90_TMA_LOADENS4_14ComposedLayoutINS4_7SwizzleILi3ELi4ELi3EEENS4_18smem_ptr_flag_bitsILi8EEENST_INS5_IJNSA_ILi8EEESH_EEENS5_IJSH_SB_EEEEEEEvNS4_8identityES12_S1C_vS1D_EENS_8epilogue10collective6detail29Sm90TmaWarpSpecializedAdapterINS1G_15DefaultEpilogueISJ_SK_SK_NS1F_6thread17LinearCombinationISJ_Li1EffLNS1K_9ScaleType4KindE0ELNS_15FloatRoundStyleE2ESJ_EENS1_15EpilogueDefaultEEEEEvvEEEEvNT_6ParamsE)
        /*0014*/ 	.word	0x00000000


	//----- nvinfo : EIATTR_MIN_STACK_SIZE
	.align		4
.L_14:
        /*0018*/ 	.byte	0x04, 0x12
        /*001a*/ 	.short	(.L_16 - .L_15)
	.align		4
.L_15:
        /*001c*/ 	.word	index@(_ZN7cutlass13device_kernelINS_4gemm6kernel13GemmUniversalIN4cute5tupleIJiiiiEEENS1_10collective13CollectiveMmaINS1_37MainloopSm90TmaGmmaWarpSpecializedFP8ILi4ENS5_IJNS4_1CILi1EEESB_SB_EEENS1_35KernelTmaWarpSpecializedCooperativeEEENS5_IJNSA_ILi384EEENSA_ILi16EEENSA_ILi128EEEEEENS_12float_e4m3_tENS5_IJlSB_lEEESJ_SK_NS4_8TiledMMAINS4_8MMA_AtomIJNS4_4SM904GMMA30MMA_64x16x32_F32E4M3E4M3_SS_TNILNSO_7ScaleInE1ELSQ_1EEEEEENS4_6LayoutINS5_IJNSA_ILi2EEESB_SB_EEENS5_IJSB_NSA_ILi0EEESW_EEEEENS5_IJNS4_10UnderscoreESZ_SZ_EEEEENS4_13SM90_TMA_LOADENS4_14ComposedLayoutINS4_7SwizzleILi3ELi4ELi3EEENS4_18smem_ptr_flag_bitsILi8EEENST_INS5_IJNSA_ILi8EEESH_EEENS5_IJSH_SB_EEEEEEEvNS4_8identityES12_S1C_vS1D_EENS_8epilogue10collective6detail29Sm90TmaWarpSpecializedAdapterINS1G_15DefaultEpilogueISJ_SK_SK_NS1F_6thread17LinearCombinationISJ_Li1EffLNS1K_9ScaleType4KindE0ELNS_15FloatRoundStyleE2ESJ_EENS1_15EpilogueDefaultEEEEEvvEEEEvNT_6ParamsE)
        /*0020*/ 	.word	0x00000000
.L_16:


//--------------------- .nv.compat                --------------------------
	.section	.nv.compat,"",@"SHT_CUDA_COMPAT_INFO"
	.align	4
        /*0000*/ 	.byte	0x02, 0x09, 0x01, 0x00, 0x02, 0x02, 0x04, 0x00, 0x02, 0x05, 0x05, 0x00, 0x03, 0x07, 0x01, 0x01
        /*0010*/ 	.byte	0x02, 0x03, 0x01, 0x00, 0x02, 0x06, 0x01, 0x00, 0x04, 0x0b, 0x08, 0x00, 0x00, 0x00, 0x00, 0x00
        /*0020*/ 	.byte	0x00, 0x00, 0x00, 0x00


//--------------------- .nv.info._ZN7cutlass13device_kernelINS_4gemm6kernel13GemmUniversalIN4cute5tupleIJiiiiEEENS1_10collective13CollectiveMmaINS1_37MainloopSm90TmaGmmaWarpSpecializedFP8ILi4ENS5_IJNS4_1CILi1EEESB_SB_EEENS1_35KernelTmaWarpSpecializedCooperativeEEENS5_IJNSA_ILi384EEENSA_ILi16EEENSA_ILi128EEEEEENS_12float_e4m3_tENS5_IJlSB_lEEESJ_SK_NS4_8TiledMMAINS4_8MMA_AtomIJNS4_4SM904GMMA30MMA_64x16x32_F32E4M3E4M3_SS_TNILNSO_7ScaleInE1ELSQ_1EEEEEENS4_6LayoutINS5_IJNSA_ILi2EEESB_SB_EEENS5_IJSB_NSA_ILi0EEESW_EEEEENS5_IJNS4_10UnderscoreESZ_SZ_EEEEENS4_13SM90_TMA_LOADENS4_14ComposedLayoutINS4_7SwizzleILi3ELi4ELi3EEENS4_18smem_ptr_flag_bitsILi8EEENST_INS5_IJNSA_ILi8EEESH_EEENS5_IJSH_SB_EEEEEEEvNS4_8identityES12_S1C_vS1D_EENS_8epilogue10collective6detail29Sm90TmaWarpSpecializedAdapterINS1G_15DefaultEpilogueISJ_SK_SK_NS1F_6thread17LinearCombinationISJ_Li1EffLNS1K_9ScaleType4KindE0ELNS_15FloatRoundStyleE2ESJ_EENS1_15EpilogueDefaultEEEEEvvEEEEvNT_6ParamsE --------------------------
	.section	.nv.info._ZN7cutlass13device_kernelINS_4gemm6kernel13GemmUniversalIN4cute5tupleIJiiiiEEENS1_10collective13CollectiveMmaINS1_37MainloopSm90TmaGmmaWarpSpecializedFP8ILi4ENS5_IJNS4_1CILi1EEESB_SB_EEENS1_35KernelTmaWarpSpecializedCooperativeEEENS5_IJNSA_ILi384EEENSA_ILi16EEENSA_ILi128EEEEEENS_12float_e4m3_tENS5_IJlSB_lEEESJ_SK_NS4_8TiledMMAINS4_8MMA_AtomIJNS4_4SM904GMMA30MMA_64x16x32_F32E4M3E4M3_SS_TNILNSO_7ScaleInE1ELSQ_1EEEEEENS4_6LayoutINS5_IJNSA_ILi2EEESB_SB_EEENS5_IJSB_NSA_ILi0EEESW_EEEEENS5_IJNS4_10UnderscoreESZ_SZ_EEEEENS4_13SM90_TMA_LOADENS4_14ComposedLayoutINS4_7SwizzleILi3ELi4ELi3EEENS4_18smem_ptr_flag_bitsILi8EEENST_INS5_IJNSA_ILi8EEESH_EEENS5_IJSH_SB_EEEEEEEvNS4_8identityES12_S1C_vS1D_EENS_8epilogue10collective6detail29Sm90TmaWarpSpecializedAdapterINS1G_15DefaultEpilogueISJ_SK_SK_NS1F_6thread17LinearCombinationISJ_Li1EffLNS1K_9ScaleType4KindE0ELNS_15FloatRoundStyleE2ESJ_EENS1_15EpilogueDefaultEEEEEvvEEEEvNT_6ParamsE,"",@"SHT_CUDA_INFO"
	.sectionflags	@""
	.align	4


	//----- nvinfo : EIATTR_CUDA_API_VERSION
	.align		4
        /*0000*/ 	.byte	0x04, 0x37
        /*0002*/ 	.short	(.L_18 - .L_17)
.L_17:
        /*0004*/ 	.word	0x00000082


	//----- nvinfo : EIATTR_KPARAM_INFO
	.align		4
.L_18:
        /*0008*/ 	.byte	0x04, 0x17
        /*000a*/ 	.short	(.L_20 - .L_19)
.L_19:
        /*000c*/ 	.word	0x00000000
        /*0010*/ 	.short	0x0000
        /*0012*/ 	.short	0x0070
        /*0014*/ 	.byte	0x00, 0xf0, 0x01, 0x10


	//----- nvinfo : EIATTR_SPARSE_MMA_MASK
	.align		4
.L_20:
        /*0018*/ 	.byte	0x03, 0x50
        /*001a*/ 	.short	0x0000


	//----- nvinfo : EIATTR_MAXREG_COUNT
	.align		4
        /*001c*/ 	.byte	0x03, 0x1b
        /*001e*/ 	.short	0x00a8


	//----- nvinfo : EIATTR_NUM_BARRIERS
	.align		4
        /*0020*/ 	.byte	0x02, 0x4c
        /*0022*/ 	.byte	0x01
	.zero		1


	//----- nvinfo : EIATTR_MERCURY_ISA_VERSION
	.align		4
        /*0024*/ 	.byte	0x03, 0x5f
        /*0026*/ 	.short	0x0101


	//----- nvinfo : EIATTR_INT_WARP_WIDE_INSTR_OFFSETS
	.align		4
        /*0028*/ 	.byte	0x04, 0x31
        /*002a*/ 	.short	(.L_22 - .L_21)


	//   ....[0]....
.L_21:
        /*002c*/ 	.word	0x00000380


	//   ....[1]....
        /*0030*/ 	.word	0x00000390


	//   ....[2]....
        /*0034*/ 	.word	0x000004e0


	//----- nvinfo : EIATTR_COOP_GROUP_MASK_REGIDS
	.align		4
.L_22:
        /*0038*/ 	.byte	0x04, 0x29
        /*003a*/ 	.short	(.L_24 - .L_23)


	//   ....[0]....
.L_23:
        /*003c*/ 	.word	0xffffffff


	//   ....[1]....
        /*0040*/ 	.word	0xffffffff


	//   ....[2]....
        /*0044*/ 	.word	0xffffffff


	//   ....[3]....
        /*0048*/ 	.word	0xffffffff


	//   ....[4]....
        /*004c*/ 	.word	0xffffffff


	//----- nvinfo : EIATTR_COOP_GROUP_INSTR_OFFSETS
	.align		4
.L_24:
        /*0050*/ 	.byte	0x04, 0x28
        /*0052*/ 	.short	(.L_26 - .L_25)


	//   ....[0]....
.L_25:
        /*0054*/ 	.word	0x00000060


	//   ....[1]....
        /*0058*/ 	.word	0x00000070


	//   ....[2]....
        /*005c*/ 	.word	0x00000130


	//   ....[3]....
        /*0060*/ 	.word	0x000002c0


	//   ....[4]....
        /*0064*/ 	.word	0x00001070


	//----- nvinfo : EIATTR_REG_RECONFIG
	.align		4
.L_26:
        /*0068*/ 	.byte	0x01, 0x54
	.zero		2


	//----- nvinfo : EIATTR_MBARRIER_INSTR_OFFSETS
	.align		4
        /*006c*/ 	.byte	0x04, 0x39
        /*006e*/ 	.short	(.L_28 - .L_27)


	//   ....[0]....
.L_27:
        /*0070*/ 	.word	0x00000230
        /*0074*/ 	.word	0x000000ff
        /*0078*/ 	.word	0x00000000
        /*007c*/ 	.short	0x0100
        /*007e*/ 	.byte	0x08
	.zero		1


	//   ....[1]....
        /*0080*/ 	.word	0x00000240
        /*0084*/ 	.word	0x000000ff
        /*0088*/ 	.word	0x00000020
        /*008c*/ 	.short	0x0100
        /*008e*/ 	.byte	0x08
	.zero		1


	//   ....[2]....
        /*0090*/ 	.word	0x00000250
        /*0094*/ 	.word	0x000000ff
        /*0098*/ 	.word	0x00000008
        /*009c*/ 	.short	0x0100
        /*009e*/ 	.byte	0x08
	.zero		1


	//   ....[3]....
        /*00a0*/ 	.word	0x00000260
        /*00a4*/ 	.word	0x000000ff
        /*00a8*/ 	.word	0x00000028
        /*00ac*/ 	.short	0x0100
        /*00ae*/ 	.byte	0x08
	.zero		1


	//   ....[4]....
        /*00b0*/ 	.word	0x00000270
        /*00b4*/ 	.word	0x000000ff
        /*00b8*/ 	.word	0x00000010
        /*00bc*/ 	.short	0x0100
        /*00be*/ 	.byte	0x08
	.zero		1


	//   ....[5]....
        /*00c0*/ 	.word	0x00000280
        /*00c4*/ 	.word	0x000000ff
        /*00c8*/ 	.word	0x00000030
        /*00cc*/ 	.short	0x0100
        /*00ce*/ 	.byte	0x08
	.zero		1


	//   ....[6]....
        /*00d0*/ 	.word	0x00000290
        /*00d4*/ 	.word	0x000000ff
        /*00d8*/ 	.word	0x00000018
        /*00dc*/ 	.short	0x0100
        /*00de*/ 	.byte	0x08
	.zero		1


	//   ....[7]....
        /*00e0*/ 	.word	0x000002a0
        /*00e4*/ 	.word	0x000000ff
        /*00e8*/ 	.word	0x00000038
        /*00ec*/ 	.short	0x0100
        /*00ee*/ 	.byte	0x08
	.zero		1


	//   ....[8]....
        /*00f0*/ 	.word	0x00000550
        /*00f4*/ 	.word	0x000000ff
        /*00f8*/ 	.word	0x00000050
        /*00fc*/ 	.short	0x0100
        /*00fe*/ 	.byte	0x06
	.zero		1


	//   ....[9]....
        /*0100*/ 	.word	0x000005b0
        /*0104*/ 	.word	0x000000ff
        /*0108*/ 	.word	0x00000058
        /*010c*/ 	.short	0x0100
        /*010e*/ 	.byte	0x06
	.zero		1


	//   ....[10]....
        /*0110*/ 	.word	0x00001320
        /*0114*/ 	.word	0x000000ff
        /*0118*/ 	.word	0x00000000
        /*011c*/ 	.short	0x010a
        /*011e*/ 	.byte	0x06
	.zero		1


	//   ....[11]....
        /*0120*/ 	.word	0x00001360
        /*0124*/ 	.word	0x000000ff
        /*0128*/ 	.word	0x00000000
        /*012c*/ 	.short	0x010a
        /*012e*/ 	.byte	0x06
	.zero		1


	//   ....[12]....
        /*0130*/ 	.word	0x00001b90
        /*0134*/ 	.word	0x000000ff
        /*0138*/ 	.word	0x00000000
        /*013c*/ 	.short	0x010a
        /*013e*/ 	.byte	0x0f
	.zero		1


	//   ....[13]....
        /*0140*/ 	.word	0x00001bd0
        /*0144*/ 	.word	0x000000ff
        /*0148*/ 	.word	0x00000000
        /*014c*/ 	.short	0x010a
        /*014e*/ 	.byte	0x0f
	.zero		1


	//   ....[14]....
        /*0150*/ 	.word	0x00002240
        /*0154*/ 	.word	0x000000ff
        /*0158*/ 	.word	0x00000000
        /*015c*/ 	.short	0x0101
        /*015e*/ 	.byte	0x08
	.zero		1


	//   ....[15]....
        /*0160*/ 	.word	0x000025f0
        /*0164*/ 	.word	0x000000ff
        /*0168*/ 	.word	0x00000000
        /*016c*/ 	.short	0x0101
        /*016e*/ 	.byte	0x06
	.zero		1


	//   ....[16]....
        /*0170*/ 	.word	0x00006000
        /*0174*/ 	.word	0x00000014
        /*0178*/ 	.word	0x00000020
        /*017c*/ 	.short	0x010a
        /*017e*/ 	.byte	0x3f
	.zero		1


	//   ....[17]....
        /*0180*/ 	.word	0x000063c0
        /*0184*/ 	.word	0x00000003
        /*0188*/ 	.word	0x00000058
        /*018c*/ 	.short	0x0101
        /*018e*/ 	.byte	0x3f
	.zero		1


	//   ....[18]....
        /*0190*/ 	.word	0x00006ae0
        /*0194*/ 	.word	0x00000005
        /*0198*/ 	.word	0x00000000
        /*019c*/ 	.short	0x010a
        /*019e*/ 	.byte	0x3f
	.zero		1


	//   ....[19]....
        /*01a0*/ 	.word	0x00006b60
        /*01a4*/ 	.word	0x00000007
        /*01a8*/ 	.word	0x00000000
        /*01ac*/ 	.short	0x010a
        /*01ae*/ 	.byte	0x3f
	.zero		1


	//   ....[20]....
        /*01b0*/ 	.word	0x00006bf0
        /*01b4*/ 	.word	0x00000006
        /*01b8*/ 	.word	0x00000000
        /*01bc*/ 	.short	0x010a
        /*01be*/ 	.byte	0x3f
	.zero		1


	//   ....[21]....
        /*01c0*/ 	.word	0x00006c80
        /*01c4*/ 	.word	0x00000003
        /*01c8*/ 	.word	0x00000000
        /*01cc*/ 	.short	0x010a
        /*01ce*/ 	.byte	0x3f
	.zero		1


	//   ....[22]....
        /*01d0*/ 	.word	0x00006cf0
        /*01d4*/ 	.word	0x00000010
        /*01d8*/ 	.word	0x00000000
        /*01dc*/ 	.short	0x010a
        /*01de*/ 	.byte	0x3f
	.zero		1


	//   ....[23]....
        /*01e0*/ 	.word	0x00006d50
        /*01e4*/ 	.word	0x00000041
        /*01e8*/ 	.word	0x00000000
        /*01ec*/ 	.short	0x010a
        /*01ee*/ 	.byte	0x3f
	.zero		1


	//   ....[24]....
        /*01f0*/ 	.word	0x00006e20
        /*01f4*/ 	.word	0x00000014
        /*01f8*/ 	.word	0x00000020
        /*01fc*/ 	.short	0x010a
        /*01fe*/ 	.byte	0x3f
	.zero		1


	//   ....[25]....
        /*0200*/ 	.word	0x00006f00
        /*0204*/ 	.word	0x00000005
        /*0208*/ 	.word	0x00000000
        /*020c*/ 	.short	0x010a
        /*020e*/ 	.byte	0x3f
	.zero		1


	//   ....[26]....
        /*0210*/ 	.word	0x00006f50
        /*0214*/ 	.word	0x00000007
        /*0218*/ 	.word	0x00000000
        /*021c*/ 	.short	0x010a
        /*021e*/ 	.byte	0x3f
	.zero		1


	//   ....[27]....
        /*0220*/ 	.word	0x00006fa0
        /*0224*/ 	.word	0x00000006
        /*0228*/ 	.word	0x00000000
        /*022c*/ 	.short	0x010a
        /*022e*/ 	.byte	0x3f
	.zero		1


	//----- nvinfo : EIATTR_NUM_MBARRIERS
	.align		4
.L_28:
        /*0230*/ 	.byte	0x03, 0x38
        /*0232*/ 	.short	0x000a


	//----- nvinfo : EIATTR_EXIT_INSTR_OFFSETS
	.align		4
        /*0234*/ 	.byte	0x04, 0x1c
        /*0236*/ 	.short	(.L_30 - .L_29)


	//   ....[0]....
.L_29:
        /*0238*/ 	.word	0x00000600


	//   ....[1]....
        /*023c*/ 	.word	0x00000ed0


	//   ....[2]....
        /*0240*/ 	.word	0x00005650


	//   ....[3]....
        /*0244*/ 	.word	0x00005ca0


	//   ....[4]....
        /*0248*/ 	.word	0x00006cd0


	//----- nvinfo : EIATTR_MAX_THREADS
	.align		4
.L_30:
        /*024c*/ 	.byte	0x04, 0x05
        /*024e*/ 	.short	(.L_32 - .L_31)
.L_31:
        /*0250*/ 	.word	0x00000180
        /*0254*/ 	.word	0x00000001
        /*0258*/ 	.word	0x00000001


	//----- nvinfo : EIATTR_CRS_STACK_SIZE
	.align		4
.L_32:
        /*025c*/ 	.byte	0x04, 0x1e
        /*025e*/ 	.short	(.L_34 - .L_33)
.L_33:
        /*0260*/ 	.word	0x00000000


	//----- nvinfo : EIATTR_CBANK_PARAM_SIZE
	.align		4
.L_34:
        /*0264*/ 	.byte	0x03, 0x19
        /*0266*/ 	.short	0x0470


	//----- nvinfo : EIATTR_PARAM_CBANK
	.align		4
        /*0268*/ 	.byte	0x04, 0x0a
        /*026a*/ 	.short	(.L_36 - .L_35)
	.align		4
.L_35:
        /*026c*/ 	.word	index@(.nv.constant0._ZN7cutlass13device_kernelINS_4gemm6kernel13GemmUniversalIN4cute5tupleIJiiiiEEENS1_10collective13CollectiveMmaINS1_37MainloopSm90TmaGmmaWarpSpecializedFP8ILi4ENS5_IJNS4_1CILi1EEESB_SB_EEENS1_35KernelTmaWarpSpecializedCooperativeEEENS5_IJNSA_ILi384EEENSA_ILi16EEENSA_ILi128EEEEEENS_12float_e4m3_tENS5_IJlSB_lEEESJ_SK_NS4_8TiledMMAINS4_8MMA_AtomIJNS4_4SM904GMMA30MMA_64x16x32_F32E4M3E4M3_SS_TNILNSO_7ScaleInE1ELSQ_1EEEEEENS4_6LayoutINS5_IJNSA_ILi2EEESB_SB_EEENS5_IJSB_NSA_ILi0EEESW_EEEEENS5_IJNS4_10UnderscoreESZ_SZ_EEEEENS4_13SM90_TMA_LOADENS4_14ComposedLayoutINS4_7SwizzleILi3ELi4ELi3EEENS4_18smem_ptr_flag_bitsILi8EEENST_INS5_IJNSA_ILi8EEESH_EEENS5_IJSH_SB_EEEEEEEvNS4_8identityES12_S1C_vS1D_EENS_8epilogue10collective6detail29Sm90TmaWarpSpecializedAdapterINS1G_15DefaultEpilogueISJ_SK_SK_NS1F_6thread17LinearCombinationISJ_Li1EffLNS1K_9ScaleType4KindE0ELNS_15FloatRoundStyleE2ESJ_EENS1_15EpilogueDefaultEEEEEvvEEEEvNT_6ParamsE)
        /*0270*/ 	.short	0x0210
        /*0272*/ 	.short	0x0470


	//----- nvinfo : EIATTR_SW_WAR
	.align		4
.L_36:
        /*0274*/ 	.byte	0x04, 0x36
        /*0276*/ 	.short	(.L_38 - .L_37)
.L_37:
        /*0278*/ 	.word	0x00000008
.L_38:


//--------------------- .nv.callgraph             --------------------------
	.section	.nv.callgraph,"",@"SHT_CUDA_CALLGRAPH"
	.align	4
	.sectionentsize	8
	.align		4
        /*0000*/ 	.word	0x00000000
	.align		4
        /*0004*/ 	.word	0xffffffff
	.align		4
        /*0008*/ 	.word	0x00000000
	.align		4
        /*000c*/ 	.word	0xfffffffe
	.align		4
        /*0010*/ 	.word	0x00000000
	.align		4
        /*0014*/ 	.word	0xfffffffd
	.align		4
        /*0018*/ 	.word	0x00000000
	.align		4
        /*001c*/ 	.word	0xfffffffc


//--------------------- .nv.constant4             --------------------------
	.section	.nv.constant4,"a",@progbits
	.align	8
	.align		8
.nv.constant4:
        /*0000*/ 	.dword	_ZN40_INTERNAL_7fa533d1_4_k_cu_0c81d523_116314cuda3std3__45__cpo5beginE
	.align		8
        /*0008*/ 	.dword	_ZN40_INTERNAL_7fa533d1_4_k_cu_0c81d523_116314cuda3std3__45__cpo3endE
	.align		8
        /*0010*/ 	.dword	_ZN40_INTERNAL_7fa533d1_4_k_cu_0c81d523_116314cuda3std3__45__cpo6cbeginE
	.align		8
        /*0018*/ 	.dword	_ZN40_INTERNAL_7fa533d1_4_k_cu_0c81d523_116314cuda3std3__45__cpo4cendE
	.align		8
        /*0020*/ 	.dword	_ZN40_INTERNAL_7fa533d1_4_k_cu_0c81d523_116314cuda3std3__442_GLOBAL__N__7fa533d1_4_k_cu_0c81d523_116316ignoreE
	.align		8
        /*0028*/ 	.dword	_ZN40_INTERNAL_7fa533d1_4_k_cu_0c81d523_116314cuda3std3__419piecewise_constructE
	.align		8
        /*0030*/ 	.dword	_ZN40_INTERNAL_7fa533d1_4_k_cu_0c81d523_116314cuda3std3__48in_placeE
	.align		8
        /*0038*/ 	.dword	_ZN40_INTERNAL_7fa533d1_4_k_cu_0c81d523_116314cuda3std6ranges3__45__cpo4swapE
	.align		8
        /*0040*/ 	.dword	_ZN40_INTERNAL_7fa533d1_4_k_cu_0c81d523_116314cuda3std6ranges3__45__cpo9iter_moveE
	.align		8
        /*0048*/ 	.dword	_ZN40_INTERNAL_7fa533d1_4_k_cu_0c81d523_116314cute7productE
	.align		8
        /*0050*/ 	.dword	_ZN40_INTERNAL_7fa533d1_4_k_cu_0c81d523_116314cute1_E


//--------------------- .text._ZN7cutlass13device_kernelINS_4gemm6kernel13GemmUniversalIN4cute5tupleIJiiiiEEENS1_10collective13CollectiveMmaINS1_37MainloopSm90TmaGmmaWarpSpecializedFP8ILi4ENS5_IJNS4_1CILi1EEESB_SB_EEENS1_35KernelTmaWarpSpecializedCooperativeEEENS5_IJNSA_ILi384EEENSA_ILi16EEENSA_ILi128EEEEEENS_12float_e4m3_tENS5_IJlSB_lEEESJ_SK_NS4_8TiledMMAINS4_8MMA_AtomIJNS4_4SM904GMMA30MMA_64x16x32_F32E4M3E4M3_SS_TNILNSO_7ScaleInE1ELSQ_1EEEEEENS4_6LayoutINS5_IJNSA_ILi2EEESB_SB_EEENS5_IJSB_NSA_ILi0EEESW_EEEEENS5_IJNS4_10UnderscoreESZ_SZ_EEEEENS4_13SM90_TMA_LOADENS4_14ComposedLayoutINS4_7SwizzleILi3ELi4ELi3EEENS4_18smem_ptr_flag_bitsILi8EEENST_INS5_IJNSA_ILi8EEESH_EEENS5_IJSH_SB_EEEEEEEvNS4_8identityES12_S1C_vS1D_EENS_8epilogue10collective6detail29Sm90TmaWarpSpecializedAdapterINS1G_15DefaultEpilogueISJ_SK_SK_NS1F_6thread17LinearCombinationISJ_Li1EffLNS1K_9ScaleType4KindE0ELNS_15FloatRoundStyleE2ESJ_EENS1_15EpilogueDefaultEEEEEvvEEEEvNT_6ParamsE --------------------------
	.section	.text._ZN7cutlass13device_kernelINS_4gemm6kernel13GemmUniversalIN4cute5tupleIJiiiiEEENS1_10collective13CollectiveMmaINS1_37MainloopSm90TmaGmmaWarpSpecializedFP8ILi4ENS5_IJNS4_1CILi1EEESB_SB_EEENS1_35KernelTmaWarpSpecializedCooperativeEEENS5_IJNSA_ILi384EEENSA_ILi16EEENSA_ILi128EEEEEENS_12float_e4m3_tENS5_IJlSB_lEEESJ_SK_NS4_8TiledMMAINS4_8MMA_AtomIJNS4_4SM904GMMA30MMA_64x16x32_F32E4M3E4M3_SS_TNILNSO_7ScaleInE1ELSQ_1EEEEEENS4_6LayoutINS5_IJNSA_ILi2EEESB_SB_EEENS5_IJSB_NSA_ILi0EEESW_EEEEENS5_IJNS4_10UnderscoreESZ_SZ_EEEEENS4_13SM90_TMA_LOADENS4_14ComposedLayoutINS4_7SwizzleILi3ELi4ELi3EEENS4_18smem_ptr_flag_bitsILi8EEENST_INS5_IJNSA_ILi8EEESH_EEENS5_IJSH_SB_EEEEEEEvNS4_8identityES12_S1C_vS1D_EENS_8epilogue10collective6detail29Sm90TmaWarpSpecializedAdapterINS1G_15DefaultEpilogueISJ_SK_SK_NS1F_6thread17LinearCombinationISJ_Li1EffLNS1K_9ScaleType4KindE0ELNS_15FloatRoundStyleE2ESJ_EENS1_15EpilogueDefaultEEEEEvvEEEEvNT_6ParamsE,"ax",@progbits
	.align	128
.text._ZN7cutlass13device_kernelINS_4gemm6kernel13GemmUniversalIN4cute5tupleIJiiiiEEENS1_10collective13CollectiveMmaINS1_37MainloopSm90TmaGmmaWarpSpecializedFP8ILi4ENS5_IJNS4_1CILi1EEESB_SB_EEENS1_35KernelTmaWarpSpecializedCooperativeEEENS5_IJNSA_ILi384EEENSA_ILi16EEENSA_ILi128EEEEEENS_12float_e4m3_tENS5_IJlSB_lEEESJ_SK_NS4_8TiledMMAINS4_8MMA_AtomIJNS4_4SM904GMMA30MMA_64x16x32_F32E4M3E4M3_SS_TNILNSO_7ScaleInE1ELSQ_1EEEEEENS4_6LayoutINS5_IJNSA_ILi2EEESB_SB_EEENS5_IJSB_NSA_ILi0EEESW_EEEEENS5_IJNS4_10UnderscoreESZ_SZ_EEEEENS4_13SM90_TMA_LOADENS4_14ComposedLayoutINS4_7SwizzleILi3ELi4ELi3EEENS4_18smem_ptr_flag_bitsILi8EEENST_INS5_IJNSA_ILi8EEESH_EEENS5_IJSH_SB_EEEEEEEvNS4_8identityES12_S1C_vS1D_EENS_8epilogue10collective6detail29Sm90TmaWarpSpecializedAdapterINS1G_15DefaultEpilogueISJ_SK_SK_NS1F_6thread17LinearCombinationISJ_Li1EffLNS1K_9ScaleType4KindE0ELNS_15FloatRoundStyleE2ESJ_EENS1_15EpilogueDefaultEEEEEvvEEEEvNT_6ParamsE:
        .type           _ZN7cutlass13device_kernelINS_4gemm6kernel13GemmUniversalIN4cute5tupleIJiiiiEEENS1_10collective13CollectiveMmaINS1_37MainloopSm90TmaGmmaWarpSpecializedFP8ILi4ENS5_IJNS4_1CILi1EEESB_SB_EEENS1_35KernelTmaWarpSpecializedCooperativeEEENS5_IJNSA_ILi384EEENSA_ILi16EEENSA_ILi128EEEEEENS_12float_e4m3_tENS5_IJlSB_lEEESJ_SK_NS4_8TiledMMAINS4_8MMA_AtomIJNS4_4SM904GMMA30MMA_64x16x32_F32E4M3E4M3_SS_TNILNSO_7ScaleInE1ELSQ_1EEEEEENS4_6LayoutINS5_IJNSA_ILi2EEESB_SB_EEENS5_IJSB_NSA_ILi0EEESW_EEEEENS5_IJNS4_10UnderscoreESZ_SZ_EEEEENS4_13SM90_TMA_LOADENS4_14ComposedLayoutINS4_7SwizzleILi3ELi4ELi3EEENS4_18smem_ptr_flag_bitsILi8EEENST_INS5_IJNSA_ILi8EEESH_EEENS5_IJSH_SB_EEEEEEEvNS4_8identityES12_S1C_vS1D_EENS_8epilogue10collective6detail29Sm90TmaWarpSpecializedAdapterINS1G_15DefaultEpilogueISJ_SK_SK_NS1F_6thread17LinearCombinationISJ_Li1EffLNS1K_9ScaleType4KindE0ELNS_15FloatRoundStyleE2ESJ_EENS1_15EpilogueDefaultEEEEEvvEEEEvNT_6ParamsE,@function
        .size           _ZN7cutlass13device_kernelINS_4gemm6kernel13GemmUniversalIN4cute5tupleIJiiiiEEENS1_10collective13CollectiveMmaINS1_37MainloopSm90TmaGmmaWarpSpecializedFP8ILi4ENS5_IJNS4_1CILi1EEESB_SB_EEENS1_35KernelTmaWarpSpecializedCooperativeEEENS5_IJNSA_ILi384EEENSA_ILi16EEENSA_ILi128EEEEEENS_12float_e4m3_tENS5_IJlSB_lEEESJ_SK_NS4_8TiledMMAINS4_8MMA_AtomIJNS4_4SM904GMMA30MMA_64x16x32_F32E4M3E4M3_SS_TNILNSO_7ScaleInE1ELSQ_1EEEEEENS4_6LayoutINS5_IJNSA_ILi2EEESB_SB_EEENS5_IJSB_NSA_ILi0EEESW_EEEEENS5_IJNS4_10UnderscoreESZ_SZ_EEEEENS4_13SM90_TMA_LOADENS4_14ComposedLayoutINS4_7SwizzleILi3ELi4ELi3EEENS4_18smem_ptr_flag_bitsILi8EEENST_INS5_IJNSA_ILi8EEESH_EEENS5_IJSH_SB_EEEEEEEvNS4_8identityES12_S1C_vS1D_EENS_8epilogue10collective6detail29Sm90TmaWarpSpecializedAdapterINS1G_15DefaultEpilogueISJ_SK_SK_NS1F_6thread17LinearCombinationISJ_Li1EffLNS1K_9ScaleType4KindE0ELNS_15FloatRoundStyleE2ESJ_EENS1_15EpilogueDefaultEEEEEvvEEEEvNT_6ParamsE,(.L_x_75 - _ZN7cutlass13device_kernelINS_4gemm6kernel13GemmUniversalIN4cute5tupleIJiiiiEEENS1_10collective13CollectiveMmaINS1_37MainloopSm90TmaGmmaWarpSpecializedFP8ILi4ENS5_IJNS4_1CILi1EEESB_SB_EEENS1_35KernelTmaWarpSpecializedCooperativeEEENS5_IJNSA_ILi384EEENSA_ILi16EEENSA_ILi128EEEEEENS_12float_e4m3_tENS5_IJlSB_lEEESJ_SK_NS4_8TiledMMAINS4_8MMA_AtomIJNS4_4SM904GMMA30MMA_64x16x32_F32E4M3E4M3_SS_TNILNSO_7ScaleInE1ELSQ_1EEEEEENS4_6LayoutINS5_IJNSA_ILi2EEESB_SB_EEENS5_IJSB_NSA_ILi0EEESW_EEEEENS5_IJNS4_10UnderscoreESZ_SZ_EEEEENS4_13SM90_TMA_LOADENS4_14ComposedLayoutINS4_7SwizzleILi3ELi4ELi3EEENS4_18smem_ptr_flag_bitsILi8EEENST_INS5_IJNSA_ILi8EEESH_EEENS5_IJSH_SB_EEEEEEEvNS4_8identityES12_S1C_vS1D_EENS_8epilogue10collective6detail29Sm90TmaWarpSpecializedAdapterINS1G_15DefaultEpilogueISJ_SK_SK_NS1F_6thread17LinearCombinationISJ_Li1EffLNS1K_9ScaleType4KindE0ELNS_15FloatRoundStyleE2ESJ_EENS1_15EpilogueDefaultEEEEEvvEEEEvNT_6ParamsE)
        .other          _ZN7cutlass13device_kernelINS_4gemm6kernel13GemmUniversalIN4cute5tupleIJiiiiEEENS1_10collective13CollectiveMmaINS1_37MainloopSm90TmaGmmaWarpSpecializedFP8ILi4ENS5_IJNS4_1CILi1EEESB_SB_EEENS1_35KernelTmaWarpSpecializedCooperativeEEENS5_IJNSA_ILi384EEENSA_ILi16EEENSA_ILi128EEEEEENS_12float_e4m3_tENS5_IJlSB_lEEESJ_SK_NS4_8TiledMMAINS4_8MMA_AtomIJNS4_4SM904GMMA30MMA_64x16x32_F32E4M3E4M3_SS_TNILNSO_7ScaleInE1ELSQ_1EEEEEENS4_6LayoutINS5_IJNSA_ILi2EEESB_SB_EEENS5_IJSB_NSA_ILi0EEESW_EEEEENS5_IJNS4_10UnderscoreESZ_SZ_EEEEENS4_13SM90_TMA_LOADENS4_14ComposedLayoutINS4_7SwizzleILi3ELi4ELi3EEENS4_18smem_ptr_flag_bitsILi8EEENST_INS5_IJNSA_ILi8EEESH_EEENS5_IJSH_SB_EEEEEEEvNS4_8identityES12_S1C_vS1D_EENS_8epilogue10collective6detail29Sm90TmaWarpSpecializedAdapterINS1G_15DefaultEpilogueISJ_SK_SK_NS1F_6thread17LinearCombinationISJ_Li1EffLNS1K_9ScaleType4KindE0ELNS_15FloatRoundStyleE2ESJ_EENS1_15EpilogueDefaultEEEEEvvEEEEvNT_6ParamsE,@"STO_CUDA_ENTRY STV_DEFAULT"
_ZN7cutlass13device_kernelINS_4gemm6kernel13GemmUniversalIN4cute5tupleIJiiiiEEENS1_10collective13CollectiveMmaINS1_37MainloopSm90TmaGmmaWarpSpecializedFP8ILi4ENS5_IJNS4_1CILi1EEESB_SB_EEENS1_35KernelTmaWarpSpecializedCooperativeEEENS5_IJNSA_ILi384EEENSA_ILi16EEENSA_ILi128EEEEEENS_12float_e4m3_tENS5_IJlSB_lEEESJ_SK_NS4_8TiledMMAINS4_8MMA_AtomIJNS4_4SM904GMMA30MMA_64x16x32_F32E4M3E4M3_SS_TNILNSO_7ScaleInE1ELSQ_1EEEEEENS4_6LayoutINS5_IJNSA_ILi2EEESB_SB_EEENS5_IJSB_NSA_ILi0EEESW_EEEEENS5_IJNS4_10UnderscoreESZ_SZ_EEEEENS4_13SM90_TMA_LOADENS4_14ComposedLayoutINS4_7SwizzleILi3ELi4ELi3EEENS4_18smem_ptr_flag_bitsILi8EEENST_INS5_IJNSA_ILi8EEESH_EEENS5_IJSH_SB_EEEEEEEvNS4_8identityES12_S1C_vS1D_EENS_8epilogue10collective6detail29Sm90TmaWarpSpecializedAdapterINS1G_15DefaultEpilogueISJ_SK_SK_NS1F_6thread17LinearCombinationISJ_Li1EffLNS1K_9ScaleType4KindE0ELNS_15FloatRoundStyleE2ESJ_EENS1_15EpilogueDefaultEEEEEvvEEEEvNT_6ParamsE:
[----:B------:R-:W-:Y:S01]  /*0000*/  LDC R1, c[0x0][0x28] ;  /* 0x00000a00ff017b82 */ /* 0x000fe20000000800 */
[----:B------:R-:W0:Y:S01]  /*0010*/  S2R R7, SR_TID.X ;  /* 0x0000000000077919 */ /* 0x000e220000002100 */
[----:B------:R-:W-:Y:S01]  /*0020*/  ELECT P0, URZ, PT ;  /* 0x00000000003f782f */ /* 0x000fe20003800000 */
[----:B------:R-:W-:Y:S01]  /*0030*/  BSSY B0, `(.L_x_0) ;  /* 0x000000f000007945 */ /* 0x000fe20003800000 */
[--C-:B0-----:R-:W-:Y:S02]  /*0040*/  SHF.R.U32.HI R0, RZ, 0x5, R7.reuse ;  /* 0x00000005ff007819 */ /* 0x101fe40000011607 */
[----:B------:R-:W-:-:S03]  /*0050*/  SHF.R.U32.HI R3, RZ, 0x7, R7 ;  /* 0x00000007ff037819 */ /* 0x000fc60000011607 */
[----:B------:R-:W0:Y:S04]  /*0060*/  SHFL.IDX PT, R2, R0, RZ, 0x1f ;  /* 0x00001fff00027589 */ /* 0x000e2800000e0000 */
[----:B------:R1:W2:Y:S01]  /*0070*/  SHFL.IDX PT, R6, R3, RZ, 0x1f ;  /* 0x00001fff03067589 */ /* 0x0002a200000e0000 */
[----:B0-----:R-:W-:-:S13]  /*0080*/  ISETP.NE.OR P0, PT, R2, RZ, !P0 ;  /* 0x000000ff0200720c */ /* 0x001fda0004705670 */
[----:B-12---:R-:W-:Y:S05]  /*0090*/  @P0 BRA `(.L_x_1) ;  /* 0x0000000000200947 */ /* 0x006fea0003800000 */
[----:B------:R-:W-:Y:S02]  /*00a0*/  ULDC.64 UR4, c[0x0][0x198] ;  /* 0x0000660000047ab9 */ /* 0x000fe40000000a00 */
[----:B------:R-:W-:Y:S02]  /*00b0*/  UIADD3 UR6, UP0, UR4, 0xf0, URZ ;  /* 0x000000f004067890 */ /* 0x000fe4000ff1e03f */
[----:B------:R-:W-:Y:S02]  /*00c0*/  UIADD3 UR4, UP1, UR4, 0x1f0, URZ ;  /* 0x000001f004047890 */ /* 0x000fe4000ff3e03f */
[----:B------:R-:W-:Y:S02]  /*00d0*/  UIADD3.X UR7, URZ, UR5, URZ, UP0, !UPT ;  /* 0x000000053f077290 */ /* 0x000fe400087fe43f */
[----:B------:R-:W-:-:S07]  /*00e0*/  UIADD3.X UR5, URZ, UR5, URZ, UP1, !UPT ;  /* 0x000000053f057290 */ /* 0x000fce0008ffe43f */
[----:B------:R0:W-:Y:S02]  /*00f0*/  UTMACCTL.PF [UR6] ;  /* 0x00000000060079b9 */ /* 0x0001e40008040000 */
[----:B------:R0:W-:Y:S02]  /*0100*/  UTMACCTL.PF [UR4] ;  /* 0x00000000040079b9 */ /* 0x0001e40008040000 */
[----:B0-----:R-:W-:Y:S01]  /*0110*/  NOP ;  /* 0x0000000000007918 */ /* 0x001fe20000000000 */
.L_x_1:
[----:B------:R-:W-:Y:S05]  /*0120*/  BSYNC B0 ;  /* 0x0000000000007941 */ /* 0x000fea0003800000 */
.L_x_0:
[----:B------:R-:W0:Y:S02]  /*0130*/  SHFL.IDX PT, R3, R0, RZ, 0x1f ;  /* 0x00001fff00037589 */ /* 0x000e2400000e0000 */
[----:B0-----:R-:W-:-:S13]  /*0140*/  ISETP.NE.AND P0, PT, R3, RZ, PT ;  /* 0x000000ff0300720c */ /* 0x001fda0003f05270 */
[----:B------:R-:W-:Y:S05]  /*0150*/  @P0 BRA `(.L_x_2) ;  /* 0x0000000000580947 */ /* 0x000fea0003800000 */
[----:B------:R-:W0:Y:S01]  /*0160*/  S2UR UR8, SR_CgaCtaId ;  /* 0x00000000000879c3 */ /* 0x000e220000008800 */
[----:B------:R-:W-:Y:S01]  /*0170*/  UMOV UR4, 0x400 ;  /* 0x0000040000047882 */ /* 0x000fe20000000000 */
[----:B------:R-:W-:Y:S01]  /*0180*/  UMOV UR5, 0x1 ;  /* 0x0000000100057882 */ /* 0x000fe20000000000 */
[----:B------:R-:W-:Y:S01]  /*0190*/  UMOV UR6, 0x100 ;  /* 0x0000010000067882 */ /* 0x000fe20000000000 */
[----:B------:R-:W-:Y:S01]  /*01a0*/  ELECT P0, URZ, PT ;  /* 0x00000000003f782f */ /* 0x000fe20003800000 */
[----:B------:R-:W-:-:S04]  /*01b0*/  UIADD3 UR6, -UR6, 0x100000, URZ ;  /* 0x0010000006067890 */ /* 0x000fc8000fffe13f */
[----:B------:R-:W-:Y:S02]  /*01c0*/  USHF.L.U32 UR7, UR6, 0xb, URZ ;  /* 0x0000000b06077899 */ /* 0x000fe4000800063f */
[----:B------:R-:W-:Y:S02]  /*01d0*/  USHF.L.U32 UR6, UR6, 0x1, URZ ;  /* 0x0000000106067899 */ /* 0x000fe4000800063f */
[----:B0-----:R-:W-:Y:S02]  /*01e0*/  ULEA UR8, UR8, UR4, 0x18 ;  /* 0x0000000408087291 */ /* 0x001fe4000f8ec03f */
[----:B------:R-:W-:-:S04]  /*01f0*/  UIADD3 UR4, -UR5, 0x100000, URZ ;  /* 0x0010000005047890 */ /* 0x000fc8000fffe13f */
[----:B------:R-:W-:Y:S02]  /*0200*/  USHF.L.U32 UR5, UR4, 0xb, URZ ;  /* 0x0000000b04057899 */ /* 0x000fe4000800063f */
[----:B------:R-:W-:Y:S01]  /*0210*/  USHF.L.U32 UR4, UR4, 0x1, URZ ;  /* 0x0000000104047899 */ /* 0x000fe2000800063f */
[----:B------:R-:W0:Y:S11]  /*0220*/  FENCE.VIEW.ASYNC.S ;  /* 0x00000000000073c6 */ /* 0x000e360000000000 */
[----:B0-----:R0:W1:Y:S01]  /*0230*/  SYNCS.EXCH.64 URZ, [UR8], UR4 ;  /* 0x00000004083f75b2 */ /* 0x0010620008000100 */
[----:B------:R0:W2:Y:S01]  /*0240*/  SYNCS.EXCH.64 URZ, [UR8+0x20], UR6 ;  /* 0x00002006083f75b2 */ /* 0x0000a20008000100 */
[----:B------:R0:W3:Y:S01]  /*0250*/  SYNCS.EXCH.64 URZ, [UR8+0x8], UR4 ;  /* 0x00000804083f75b2 */ /* 0x0000e20008000100 */
[----:B------:R0:W4:Y:S01]  /*0260*/  SYNCS.EXCH.64 URZ, [UR8+0x28], UR6 ;  /* 0x00002806083f75b2 */ /* 0x0001220008000100 */
[----:B------:R0:W0:Y:S01]  /*0270*/  SYNCS.EXCH.64 URZ, [UR8+0x10], UR4 ;  /* 0x00001004083f75b2 */ /* 0x0000220008000100 */
[----:B------:R0:W0:Y:S01]  /*0280*/  SYNCS.EXCH.64 URZ, [UR8+0x30], UR6 ;  /* 0x00003006083f75b2 */ /* 0x0000220008000100 */
[----:B------:R0:W0:Y:S01]  /*0290*/  SYNCS.EXCH.64 URZ, [UR8+0x18], UR4 ;  /* 0x00001804083f75b2 */ /* 0x0000220008000100 */
[----:B------:R0:W0:Y:S01]  /*02a0*/  SYNCS.EXCH.64 URZ, [UR8+0x38], UR6 ;  /* 0x00003806083f75b2 */ /* 0x0000220008000100 */
[----:B------:R-:W-:Y:S01]  /*02b0*/  NOP ;  /* 0x0000000000007918 */ /* 0x000fe20000000000 */
.L_x_2:
[----:B------:R-:W5:Y:S01]  /*02c0*/  SHFL.IDX PT, R0, R0, RZ, 0x1f ;  /* 0x00001fff00007589 */ /* 0x000f6200000e0000 */
[----:B------:R-:W1:Y:S01]  /*02d0*/  LDC R10, c[0x0][0x65c] ;  /* 0x00019700ff0a7b82 */ /* 0x000e620000000800 */
[----:B------:R-:W-:Y:S02]  /*02e0*/  ELECT P0, URZ, PT ;  /* 0x00000000003f782f */ /* 0x000fe40003800000 */
[----:B------:R-:W-:Y:S01]  /*02f0*/  LOP3.LUT R5, R5, 0xffffbfff, RZ, 0xc0, !PT ;  /* 0xffffbfff05057812 */ /* 0x000fe200078ec0ff */
[----:B------:R-:W2:Y:S01]  /*0300*/  S2R R3, SR_CTAID.Y ;  /* 0x0000000000037919 */ /* 0x000ea20000002600 */
[----:B0-----:R-:W-:Y:S01]  /*0310*/  UMOV UR4, 0x20 ;  /* 0x0000002000047882 */ /* 0x001fe20000000000 */
[----:B------:R-:W-:Y:S01]  /*0320*/  ISETP.NE.AND P2, PT, R6, RZ, PT ;  /* 0x000000ff0600720c */ /* 0x000fe20003f45270 */
[----:B------:R-:W-:Y:S01]  /*0330*/  NOP ;  /* 0x0000000000007918 */ /* 0x000fe20000000000 */
[----:B------:R-:W0:Y:S01]  /*0340*/  S2R R4, SR_CTAID.X ;  /* 0x0000000000047919 */ /* 0x000e220000002500 */
[----:B------:R-:W-:Y:S01]  /*0350*/  NOP ;  /* 0x0000000000007918 */ /* 0x000fe20000000000 */
[----:B-----5:R-:W-:-:S02]  /*0360*/  ISETP.NE.OR P0, PT, R0, RZ, !P0 ;  /* 0x000000ff0000720c */ /* 0x020fc40004705670 */
[----:B-1----:R-:W-:-:S11]  /*0370*/  ISETP.NE.AND P3, PT, R10, 0x1, PT ;  /* 0x000000010a00780c */ /* 0x002fd60003f65270 */
[----:B------:R-:W-:Y:S01]  /*0380*/  VOTEU.ALL UP0, P0 ;  /* 0x00000000003f7886 */ /* 0x000fe20000000000 */
[----:B------:R-:W-:Y:S01]  /*0390*/  VOTEU.ALL UP1, P0 ;  /* 0x00000000003f7886 */ /* 0x000fe20000020000 */
[----:B------:R-:W-:Y:S01]  /*03a0*/  @P3 LOP3.LUT R5, R5, 0x4000, RZ, 0xfc, !PT ;  /* 0x0000400005053812 */ /* 0x000fe200078efcff */
[----:B------:R-:W0:Y:S01]  /*03b0*/  @P3 LDC R11, c[0x0][0x10] ;  /* 0x00000400ff0b3b82 */ /* 0x000e220000000800 */
[----:B------:R-:W-:Y:S01]  /*03c0*/  SHF.R.S32.HI R5, RZ, 0x1f, R2 ;  /* 0x0000001fff057819 */ /* 0x000fe20000011402 */
[----:B------:R-:W-:Y:S01]  /*03d0*/  @!UP0 UMOV UR6, 0x400 ;  /* 0x0000040000068882 */ /* 0x000fe20000000000 */
[----:B------:R-:W-:-:S04]  /*03e0*/  @!UP0 UIADD3 UR4, -UR4, 0x100000, URZ ;  /* 0x0010000004048890 */ /* 0x000fc8000fffe13f */
[----:B------:R-:W-:Y:S02]  /*03f0*/  @!UP0 USHF.L.U32 UR5, UR4, 0xb, URZ ;  /* 0x0000000b04058899 */ /* 0x000fe4000800063f */
[----:B------:R-:W-:Y:S01]  /*0400*/  @!UP0 USHF.L.U32 UR4, UR4, 0x1, URZ ;  /* 0x0000000104048899 */ /* 0x000fe2000800063f */
[----:B--2---:R-:W-:Y:S01]  /*0410*/  @P3 IMAD.MOV.U32 R8, RZ, RZ, R3 ;  /* 0x000000ffff083224 */ /* 0x004fe200078e0003 */
[----:B------:R-:W-:Y:S01]  /*0420*/  LEA.HI R5, R5, R2, RZ, 0x2 ;  /* 0x0000000205057211 */ /* 0x000fe200078f10ff */
[----:B------:R-:W-:Y:S01]  /*0430*/  @P3 IMAD.MOV.U32 R9, RZ, RZ, RZ ;  /* 0x000000ffff093224 */ /* 0x000fe200078e00ff */
[----:B------:R-:W1:Y:S02]  /*0440*/  @!UP0 S2UR UR7, SR_CgaCtaId ;  /* 0x00000000000789c3 */ /* 0x000e640000008800 */
[----:B------:R-:W-:-:S05]  /*0450*/  LOP3.LUT R5, R5, 0xfffffffc, RZ, 0xc0, !PT ;  /* 0xfffffffc05057812 */ /* 0x000fca00078ec0ff */
[----:B------:R-:W-:Y:S01]  /*0460*/  IMAD.IADD R2, R2, 0x1, -R5 ;  /* 0x0000000102027824 */ /* 0x000fe200078e0a05 */
[----:B------:R-:W2:Y:S01]  /*0470*/  @!P3 LDC R12, c[0x0][0xc] ;  /* 0x00000300ff0cbb82 */ /* 0x000ea20000000800 */
[----:B------:R-:W-:Y:S02]  /*0480*/  IMAD.MOV.U32 R5, RZ, RZ, RZ ;  /* 0x000000ffff057224 */ /* 0x000fe400078e00ff */
[----:B0-----:R-:W-:-:S04]  /*0490*/  @P3 IMAD.WIDE.U32 R8, R4, R11, R8 ;  /* 0x0000000b04083225 */ /* 0x001fc800078e0008 */
[----:B------:R-:W-:Y:S02]  /*04a0*/  @P3 IMAD.MOV.U32 R11, RZ, RZ, RZ ;  /* 0x000000ffff0b3224 */ /* 0x000fe400078e00ff */
[----:B------:R-:W-:Y:S01]  /*04b0*/  @P3 IMAD.MOV.U32 R0, RZ, RZ, R8 ;  /* 0x000000ffff003224 */ /* 0x000fe200078e0008 */
[----:B-1----:R-:W-:Y:S01]  /*04c0*/  @!UP0 ULEA UR6, UR7, UR6, 0x18 ;  /* 0x0000000607068291 */ /* 0x002fe2000f8ec03f */
[----:B------:R-:W-:Y:S01]  /*04d0*/  @P3 IMAD.IADD R9, R9, 0x1, R11 ;  /* 0x0000000109093824 */ /* 0x000fe200078e020b */
[----:B------:R-:W-:Y:S01]  /*04e0*/  VOTEU.ALL UP0, P0 ;  /* 0x00000000003f7886 */ /* 0x000fe20000000000 */
[----:B------:R-:W-:-:S04]  /*04f0*/  ISETP.NE.AND P0, PT, R2, 0x3, PT ;  /* 0x000000030200780c */ /* 0x000fc80003f05270 */
[----:B------:R-:W-:Y:S01]  /*0500*/  ISETP.EQ.OR P0, PT, R2, RZ, !P0 ;  /* 0x000000ff0200720c */ /* 0x000fe20004702670 */
[----:B--2---:R-:W-:-:S03]  /*0510*/  @!P3 IMAD.WIDE.U32 R12, R12, R3, R4 ;  /* 0x000000030c0cb225 */ /* 0x004fc600078e0004 */
[C---:B------:R-:W-:Y:S01]  /*0520*/  ISETP.EQ.AND P0, PT, R6.reuse, RZ, P0 ;  /* 0x000000ff0600720c */ /* 0x040fe20000702270 */
[----:B------:R-:W-:Y:S01]  /*0530*/  VIADD R6, R6, 0xffffffff ;  /* 0xffffffff06067836 */ /* 0x000fe20000000000 */
[----:B------:R-:W0:Y:S02]  /*0540*/  FENCE.VIEW.ASYNC.S ;  /* 0x00000000000073c6 */ /* 0x000e240000000000 */
[----:B0-----:R0:W3:Y:S01]  /*0550*/  @!UP0 SYNCS.EXCH.64 URZ, [UR6+0x50], UR4 ;  /* 0x00005004063f85b2 */ /* 0x0010e20008000100 */
[----:B------:R-:W-:Y:S01]  /*0560*/  @!P3 IMAD.MOV.U32 R0, RZ, RZ, R12 ;  /* 0x000000ffff00b224 */ /* 0x000fe200078e000c */
[----:B------:R-:W-:Y:S01]  /*0570*/  SEL R8, RZ, 0x1, !P0 ;  /* 0x00000001ff087807 */ /* 0x000fe20004000000 */
[----:B------:R-:W-:Y:S01]  /*0580*/  @!P3 IMAD.MOV.U32 R9, RZ, RZ, R13 ;  /* 0x000000ffff09b224 */ /* 0x000fe200078e000d */
[----:B------:R-:W-:-:S04]  /*0590*/  ISETP.GE.U32.AND P1, PT, R6, 0x2, PT ;  /* 0x000000020600780c */ /* 0x000fc80003f26070 */
[----:B------:R-:W-:Y:S01]  /*05a0*/  SEL R8, R8, 0x2, P1 ;  /* 0x0000000208087807 */ /* 0x000fe20000800000 */
[----:B------:R0:W3:Y:S01]  /*05b0*/  @!UP1 SYNCS.EXCH.64 URZ, [UR6+0x58], UR4 ;  /* 0x00005804063f95b2 */ /* 0x0000e20008000100 */
[----:B------:R-:W-:Y:S01]  /*05c0*/  NOP ;  /* 0x0000000000007918 */ /* 0x000fe20000000000 */
[----:B---34-:R-:W-:Y:S06]  /*05d0*/  BAR.SYNC.DEFER_BLOCKING 0x0 ;  /* 0x0000000000007b1d */ /* 0x018fec0000010000 */
[----:B------:R-:W-:Y:S05]  /*05e0*/  @!P2 BRA `(.L_x_3) ;  /* 0x00000050001ca947 */ /* 0x000fea0003800000 */
[----:B------:R-:W-:-:S13]  /*05f0*/  ISETP.GT.U32.AND P0, PT, R6, 0x1, PT ;  /* 0x000000010600780c */ /* 0x000fda0003f04070 */
[----:B0-----:R-:W-:Y:S05]  /*0600*/  @P0 EXIT ;  /* 0x000000000000094d */ /* 0x001fea0003800000 */
[----:B------:R-:W-:Y:S01]  /*0610*/  ULDC.64 UR4, c[0x0][0x650] ;  /* 0x0001940000047ab9 */ /* 0x000fe20000000a00 */
[----:B------:R-:W-:Y:S01]  /*0620*/  PRMT R6, RZ, 0x7610, R6 ;  /* 0x00007610ff067816 */ /* 0x000fe20000000006 */
[----:B------:R-:W-:Y:S01]  /*0630*/  IMAD.MOV.U32 R62, RZ, RZ, -0x1 ;  /* 0xffffffffff3e7424 */ /* 0x000fe200078e00ff */
[----:B------:R-:W-:Y:S01]  /*0640*/  ISETP.GE.U32.AND P0, PT, R0, UR4, PT ;  /* 0x0000000400007c0c */ /* 0x000fe2000bf06070 */
[----:B------:R-:W-:Y:S02]  /*0650*/  IMAD.MOV.U32 R14, RZ, RZ, -0x1 ;  /* 0xffffffffff0e7424 */ /* 0x000fe400078e00ff */
[----:B------:R-:W-:Y:S01]  /*0660*/  IMAD.MOV.U32 R63, RZ, RZ, -0x1 ;  /* 0xffffffffff3f7424 */ /* 0x000fe200078e00ff */
[----:B------:R-:W-:-:S13]  /*0670*/  ISETP.GE.U32.AND.EX P0, PT, R9, UR5, PT, P0 ;  /* 0x0000000509007c0c */ /* 0x000fda000bf06100 */
[----:B------:R-:W-:Y:S05]  /*0680*/  @P0 BRA `(.L_x_4) ;  /* 0x0000000400600947 */ /* 0x000fea0003800000 */
[----:B------:R-:W0:Y:S01]  /*0690*/  LDC.64 R20, c[0x0][0x628] ;  /* 0x00018a00ff147b82 */ /* 0x000e220000000a00 */
[----:B------:R-:W-:Y:S02]  /*06a0*/  IMAD.MOV.U32 R12, RZ, RZ, R0 ;  /* 0x000000ffff0c7224 */ /* 0x000fe400078e0000 */
[----:B------:R-:W-:-:S05]  /*06b0*/  IMAD.MOV.U32 R13, RZ, RZ, R9 ;  /* 0x000000ffff0d7224 */ /* 0x000fca00078e0009 */
[----:B------:R-:W1:Y:S08]  /*06c0*/  LDC R2, c[0x0][0x630] ;  /* 0x00018c00ff027b82 */ /* 0x000e700000000800 */
[----:B------:R-:W2:Y:S01]  /*06d0*/  LDC.64 R22, c[0x0][0x620] ;  /* 0x00018800ff167b82 */ /* 0x000ea20000000a00 */
[----:B0-----:R-:W-:-:S04]  /*06e0*/  ISETP.NE.U32.AND P0, PT, R20, RZ, PT ;  /* 0x000000ff1400720c */ /* 0x001fc80003f05070 */
[----:B------:R-:W-:-:S13]  /*06f0*/  ISETP.NE.AND.EX P0, PT, R21, RZ, PT, P0 ;  /* 0x000000ff1500720c */ /* 0x000fda0003f05300 */
[----:B-12---:R-:W-:Y:S05]  /*0700*/  @!P0 BRA `(.L_x_5) ;  /* 0x0000000000288947 */ /* 0x006fea0003800000 */
[----:B------:R-:W0:Y:S02]  /*0710*/  LDC R11, c[0x0][0x634] ;  /* 0x00018d00ff0b7b82 */ /* 0x000e240000000800 */
[----:B0-----:R-:W-:-:S05]  /*0720*/  IADD3 R11, P0, R0, R11, RZ ;  /* 0x0000000b000b7210 */ /* 0x001fca0007f1e0ff */
[----:B------:R-:W-:-:S04]  /*0730*/  IMAD.X R19, RZ, RZ, R9, P0 ;  /* 0x000000ffff137224 */ /* 0x000fc800000e0609 */
[----:B------:R-:W-:-:S04]  /*0740*/  IMAD.WIDE.U32 R12, R19, R20, RZ ;  /* 0x00000014130c7225 */ /* 0x000fc800078e00ff */
[----:B------:R-:W-:-:S04]  /*0750*/  IMAD.WIDE.U32 R14, P0, R11, R21, R12 ;  /* 0x000000150b0e7225 */ /* 0x000fc8000780000c */
[----:B------:R-:W-:-:S04]  /*0760*/  IMAD.WIDE.U32 R12, R11, R20, RZ ;  /* 0x000000140b0c7225 */ /* 0x000fc800078e00ff */
[----:B------:R-:W-:Y:S01]  /*0770*/  IMAD.X R17, RZ, RZ, RZ, P0 ;  /* 0x000000ffff117224 */ /* 0x000fe200000e06ff */
[----:B------:R-:W-:Y:S01]  /*0780*/  IADD3 RZ, P0, R13, R14, RZ ;  /* 0x0000000e0dff7210 */ /* 0x000fe20007f1e0ff */
[----:B------:R-:W-:-:S04]  /*0790*/  IMAD.MOV.U32 R16, RZ, RZ, R15 ;  /* 0x000000ffff107224 */ /* 0x000fc800078e000f */
[----:B------:R-:W-:-:S08]  /*07a0*/  IMAD.WIDE.U32.X R12, R19, R21, R16, P0 ;  /* 0x00000015130c7225 */ /* 0x000fd000000e0410 */
.L_x_5:
[-CC-:B------:R-:W-:Y:S01]  /*07b0*/  SHF.R.U64 R63, R12, R2.reuse, R13.reuse ;  /* 0x000000020c3f7219 */ /* 0x180fe2000000120d */
[----:B------:R-:W0:Y:S01]  /*07c0*/  LDC.64 R24, c[0x0][0x640] ;  /* 0x00019000ff187b82 */ /* 0x000e220000000a00 */
[----:B------:R-:W-:Y:S01]  /*07d0*/  SHF.R.U32.HI R5, RZ, R2, R13 ;  /* 0x00000002ff057219 */ /* 0x000fe2000001160d */
[----:B------:R-:W-:Y:S01]  /*07e0*/  ULDC UR4, c[0x0][0x150] ;  /* 0x0000540000047ab9 */ /* 0x000fe20000000800 */
[----:B------:R-:W-:Y:S01]  /*07f0*/  IADD3 R11, P0, RZ, -R63, RZ ;  /* 0x8000003fff0b7210 */ /* 0x000fe20007f1e0ff */
[----:B------:R-:W-:Y:S01]  /*0800*/  IMAD.MOV.U32 R12, RZ, RZ, R0 ;  /* 0x000000ffff0c7224 */ /* 0x000fe200078e0000 */
[----:B------:R-:W-:Y:S01]  /*0810*/  I2FP.F32.U32 R2, R4 ;  /* 0x0000000400027245 */ /* 0x000fe20000201000 */
[----:B------:R-:W-:Y:S02]  /*0820*/  IMAD.MOV.U32 R13, RZ, RZ, R9 ;  /* 0x000000ffff0d7224 */ /* 0x000fe400078e0009 */
[----:B------:R-:W1:Y:S01]  /*0830*/  LDC R14, c[0x0][0x618] ;  /* 0x00018600ff0e7b82 */ /* 0x000e620000000800 */
[----:B------:R-:W-:-:S02]  /*0840*/  IMAD.X R15, RZ, RZ, ~R5, P0 ;  /* 0x000000ffff0f7224 */ /* 0x000fc400000e0e05 */
[----:B------:R-:W-:Y:S01]  /*0850*/  FMUL R2, R2, UR4 ;  /* 0x0000000402027c20 */ /* 0x000fe20008400000 */
[----:B------:R-:W-:Y:S01]  /*0860*/  IMAD.WIDE.U32 R12, R11, R22, R12 ;  /* 0x000000160b0c7225 */ /* 0x000fe200078e000c */
[----:B------:R-:W-:-:S03]  /*0870*/  ULDC UR4, c[0x0][0x154] ;  /* 0x0000550000047ab9 */ /* 0x000fc60000000800 */
[----:B------:R-:W-:Y:S01]  /*0880*/  IMAD R6, R15, R22, RZ ;  /* 0x000000160f067224 */ /* 0x000fe200078e02ff */
[----:B------:R-:W2:Y:S01]  /*0890*/  LDC R5, c[0x0][0x144] ;  /* 0x00005100ff057b82 */ /* 0x000ea20000000800 */
[----:B------:R-:W3:Y:S02]  /*08a0*/  F2I.U32.TRUNC.NTZ R2, R2 ;  /* 0x0000000200027305 */ /* 0x000ee4000020f000 */
[----:B------:R-:W-:Y:S01]  /*08b0*/  IMAD R11, R11, R23, R6 ;  /* 0x000000170b0b7224 */ /* 0x000fe200078e0206 */
[----:B------:R-:W-:-:S03]  /*08c0*/  I2FP.F32.U32 R6, R3 ;  /* 0x0000000300067245 */ /* 0x000fc60000201000 */
[----:B------:R-:W-:Y:S01]  /*08d0*/  IMAD.IADD R11, R13, 0x1, R11 ;  /* 0x000000010d0b7824 */ /* 0x000fe200078e020b */
[----:B------:R-:W4:Y:S01]  /*08e0*/  LDC R16, c[0x0][0x608] ;  /* 0x00018200ff107b82 */ /* 0x000f220000000800 */
[----:B0-----:R-:W-:-:S04]  /*08f0*/  ISETP.NE.U32.AND P0, PT, R24, RZ, PT ;  /* 0x000000ff1800720c */ /* 0x001fc80003f05070 */
[----:B------:R-:W-:-:S03]  /*0900*/  ISETP.NE.AND.EX P0, PT, R25, RZ, PT, P0 ;  /* 0x000000ff1900720c */ /* 0x000fc60003f05300 */
[----:B------:R-:W0:Y:S01]  /*0910*/  LDC R15, c[0x0][0x658] ;  /* 0x00019600ff0f7b82 */ /* 0x000e220000000800 */
[-CC-:B-1----:R-:W-:Y:S01]  /*0920*/  SHF.R.U64 R20, R12, R14.reuse, R11.reuse ;  /* 0x0000000e0c147219 */ /* 0x182fe2000000120b */
[----:B---3--:R-:W-:Y:S01]  /*0930*/  IMAD.MOV R12, RZ, RZ, -R2 ;  /* 0x000000ffff0c7224 */ /* 0x008fe200078e0a02 */
[----:B------:R-:W-:-:S05]  /*0940*/  SHF.R.U32.HI R11, RZ, R14, R11 ;  /* 0x0000000eff0b7219 */ /* 0x000fca000001160b */
[----:B------:R-:W1:Y:S01]  /*0950*/  LDC R18, c[0x0][0x148] ;  /* 0x00005200ff127b82 */ /* 0x000e620000000800 */
[----:B--2---:R-:W-:Y:S02]  /*0960*/  IMAD R2, R5, R12, R4 ;  /* 0x0000000c05027224 */ /* 0x004fe400078e0204 */
[----:B------:R-:W-:Y:S01]  /*0970*/  FMUL R5, R6, UR4 ;  /* 0x0000000406057c20 */ /* 0x000fe20008400000 */
[----:B------:R-:W-:Y:S02]  /*0980*/  IMAD.MOV.U32 R4, RZ, RZ, -0x1 ;  /* 0xffffffffff047424 */ /* 0x000fe400078e00ff */
[----:B------:R-:W-:Y:S02]  /*0990*/  IMAD.MOV.U32 R12, RZ, RZ, 0x1 ;  /* 0x00000001ff0c7424 */ /* 0x000fe400078e00ff */
[----:B------:R-:W2:Y:S01]  /*09a0*/  LDC R22, c[0x0][0x600] ;  /* 0x00018000ff167b82 */ /* 0x000ea20000000800 */
[-CC-:B----4-:R-:W-:Y:S02]  /*09b0*/  SHF.R.U64 R26, R20, R16.reuse, R11.reuse ;  /* 0x00000010141a7219 */ /* 0x190fe4000000120b */
[----:B------:R-:W-:-:S02]  /*09c0*/  SHF.R.U32.HI R6, RZ, R16, R11 ;  /* 0x00000010ff067219 */ /* 0x000fc4000001160b */
[----:B------:R3:W4:Y:S03]  /*09d0*/  F2I.U32.TRUNC.NTZ R16, R5 ;  /* 0x0000000500107305 */ /* 0x000726000020f000 */
[----:B------:R-:W1:Y:S01]  /*09e0*/  LDC R19, c[0x0][0x648] ;  /* 0x00019200ff137b82 */ /* 0x000e620000000800 */
[-C--:B0-----:R-:W-:Y:S02]  /*09f0*/  SHF.L.U32 R4, R4, R15.reuse, RZ ;  /* 0x0000000f04047219 */ /* 0x081fe400000006ff */
[-CC-:B------:R-:W-:Y:S02]  /*0a00*/  SHF.R.U64 R28, R26, R15.reuse, R6.reuse ;  /* 0x0000000f1a1c7219 */ /* 0x180fe40000001206 */
[-C--:B------:R-:W-:Y:S02]  /*0a10*/  SHF.R.U32.HI R17, RZ, R15.reuse, R6 ;  /* 0x0000000fff117219 */ /* 0x080fe40000011606 */
[----:B------:R-:W-:Y:S01]  /*0a20*/  LOP3.LUT R11, RZ, R4, RZ, 0x33, !PT ;  /* 0x00000004ff0b7212 */ /* 0x000fe200078e33ff */
[----:B------:R-:W0:Y:S01]  /*0a30*/  LDC R21, c[0x0][0x638] ;  /* 0x00018e00ff157b82 */ /* 0x000e220000000800 */
[----:B------:R-:W-:Y:S01]  /*0a40*/  SHF.L.U32 R6, R12, R15, RZ ;  /* 0x0000000f0c067219 */ /* 0x000fe200000006ff */
[----:B------:R-:W-:-:S02]  /*0a50*/  IMAD.MOV.U32 R4, RZ, RZ, R28 ;  /* 0x000000ffff047224 */ /* 0x000fc400078e001c */
[----:B---3--:R-:W-:-:S04]  /*0a60*/  IMAD.MOV.U32 R5, RZ, RZ, R17 ;  /* 0x000000ffff057224 */ /* 0x008fc800078e0011 */
[----:B------:R-:W3:Y:S01]  /*0a70*/  LDC R23, c[0x0][0x610] ;  /* 0x00018400ff177b82 */ /* 0x000ee20000000800 */
[----:B----4-:R-:W-:Y:S05]  /*0a80*/  @!P0 BRA `(.L_x_6) ;  /* 0x0000000000288947 */ /* 0x010fea0003800000 */
[----:B------:R-:W4:Y:S02]  /*0a90*/  LDC R15, c[0x0][0x64c] ;  /* 0x00019300ff0f7b82 */ /* 0x000f240000000800 */
[----:B----4-:R-:W-:-:S05]  /*0aa0*/  IADD3 R15, P0, R28, R15, RZ ;  /* 0x0000000f1c0f7210 */ /* 0x010fca0007f1e0ff */
        /* <DEDUP_REMOVED lines=8> */
.L_x_6:
[----:B-1----:R-:W-:Y:S01]  /*0b30*/  SHF.R.U64 R4, R4, R19, R5 ;  /* 0x0000001304047219 */ /* 0x002fe20000001205 */
[----:B--2---:R-:W-:Y:S01]  /*0b40*/  VIADD R5, R22, 0xffffffff ;  /* 0xffffffff16057836 */ /* 0x004fe20000000000 */
[----:B------:R-:W-:Y:S01]  /*0b50*/  LOP3.LUT R11, R26, R11, RZ, 0xc0, !PT ;  /* 0x0000000b1a0b7212 */ /* 0x000fe200078ec0ff */
[----:B------:R-:W-:Y:S02]  /*0b60*/  IMAD.MOV R16, RZ, RZ, -R16 ;  /* 0x000000ffff107224 */ /* 0x000fe400078e0a10 */
[----:B------:R-:W-:Y:S01]  /*0b70*/  IMAD.MOV R12, RZ, RZ, -R4 ;  /* 0x000000ffff0c7224 */ /* 0x000fe200078e0a04 */
[----:B------:R-:W-:Y:S01]  /*0b80*/  LOP3.LUT R5, R20, R5, RZ, 0xc0, !PT ;  /* 0x0000000514057212 */ /* 0x000fe200078ec0ff */
[----:B------:R-:W-:Y:S02]  /*0b90*/  @P3 IMAD R2, R18, R16, R3 ;  /* 0x0000001012023224 */ /* 0x000fe400078e0203 */
[----:B------:R-:W-:Y:S02]  /*0ba0*/  IMAD R11, R6, R4, R11 ;  /* 0x00000004060b7224 */ /* 0x000fe400078e020b */
[----:B0-----:R-:W-:-:S02]  /*0bb0*/  IMAD R3, R12, R21, R28 ;  /* 0x000000150c037224 */ /* 0x001fc400078e021c */
[----:B---3--:R-:W-:Y:S02]  /*0bc0*/  IMAD R2, R11, R23, R2 ;  /* 0x000000170b027224 */ /* 0x008fe400078e0202 */
[----:B------:R-:W-:Y:S02]  /*0bd0*/  IMAD R3, R3, R22, R5 ;  /* 0x0000001603037224 */ /* 0x000fe400078e0205 */
[----:B------:R-:W-:-:S03]  /*0be0*/  IMAD.MOV.U32 R6, RZ, RZ, 0x1 ;  /* 0x00000001ff067424 */ /* 0x000fc600078e00ff */
[----:B------:R-:W-:Y:S02]  /*0bf0*/  SEL R14, R3, R2, !P3 ;  /* 0x00000002030e7207 */ /* 0x000fe40005800000 */
[----:B------:R-:W-:-:S07]  /*0c00*/  SEL R62, R2, R3, !P3 ;  /* 0x00000003023e7207 */ /* 0x000fce0005800000 */
.L_x_4:
[----:B------:R-:W-:-:S08]  /*0c10*/  NOP ;  /* 0x0000000000007918 */ /* 0x000fd00000000000 */
[----:B------:R-:W0:Y:S02]  /*0c20*/  USETMAXREG.TRY_ALLOC.CTAPOOL UP0, 0xe8 ;  /* 0x000000e8000079c8 */ /* 0x000e240008000600 */
[----:B0-----:R-:W-:-:S13]  /*0c30*/  PLOP3.LUT P0, PT, PT, PT, UP0, 0x80, 0x0 ;  /* 0x000000000000781c */ /* 0x001fda0003f0f008 */
[----:B------:R-:W-:Y:S05]  /*0c40*/  @!P0 BRA `(.L_x_4) ;  /* 0xfffffffc00f08947 */ /* 0x000fea000383ffff */
[----:B------:R-:W-:Y:S01]  /*0c50*/  ULDC.64 UR4, c[0x0][0x598] ;  /* 0x0001660000047ab9 */ /* 0x000fe20000000a00 */
[----:B------:R-:W-:Y:S01]  /*0c60*/  ULDC.64 UR20, c[0x0][0x208] ;  /* 0x0000820000147ab9 */ /* 0x000fe20000000a00 */
[----:B------:R-:W-:-:S04]  /*0c70*/  ISETP.NE.U32.AND P0, PT, RZ, UR4, PT ;  /* 0x00000004ff007c0c */ /* 0x000fc8000bf05070 */
[----:B------:R-:W-:-:S13]  /*0c80*/  ISETP.NE.AND.EX P0, PT, RZ, UR5, PT, P0 ;  /* 0x00000005ff007c0c */ /* 0x000fda000bf05300 */
[----:B------:R-:W-:Y:S05]  /*0c90*/  @!P0 BRA `(.L_x_7) ;  /* 0x00000000001c8947 */ /* 0x000fea0003800000 */
[----:B------:R-:W0:Y:S02]  /*0ca0*/  LDC.64 R2, c[0x0][0x598] ;  /* 0x00016600ff027b82 */ /* 0x000e240000000a00 */
[----:B0-----:R-:W2:Y:S02]  /*0cb0*/  LDG.E.64 R2, desc[UR20][R2.64] ;  /* 0x0000001402027981 */ /* 0x001ea4000c1e1b00 */
[----:B--2---:R-:W-:-:S04]  /*0cc0*/  ISETP.NE.U32.AND P0, PT, R2, RZ, PT ;  /* 0x000000ff0200720c */ /* 0x004fc80003f05070 */
[----:B------:R-:W-:-:S13]  /*0cd0*/  ISETP.NE.AND.EX P0, PT, R3, RZ, PT, P0 ;  /* 0x000000ff0300720c */ /* 0x000fda0003f05300 */
[----:B------:R-:W-:Y:S05]  /*0ce0*/  @!P0 BRA `(.L_x_7) ;  /* 0x0000000000088947 */ /* 0x000fea0003800000 */
[----:B------:R0:W5:Y:S01]  /*0cf0*/  LD.E R2, desc[UR20][R2.64] ;  /* 0x0000001402027980 */ /* 0x000162000c101900 */
[----:B------:R-:W-:Y:S05]  /*0d00*/  BRA `(.L_x_8) ;  /* 0x0000000000207947 */ /* 0x000fea0003800000 */
.L_x_7:
[----:B------:R-:W-:Y:S02]  /*0d10*/  ULDC.64 UR4, c[0x0][0x588] ;  /* 0x0001620000047ab9 */ /* 0x000fe40000000a00 */
[----:B------:R-:W-:-:S04]  /*0d20*/  ISETP.NE.U32.AND P0, PT, RZ, UR4, PT ;  /* 0x00000004ff007c0c */ /* 0x000fc8000bf05070 */
[----:B------:R-:W-:-:S13]  /*0d30*/  ISETP.NE.AND.EX P0, PT, RZ, UR5, PT, P0 ;  /* 0x00000005ff007c0c */ /* 0x000fda000bf05300 */
[----:B------:R-:W-:Y:S05]  /*0d40*/  @!P0 BRA `(.L_x_9) ;  /* 0x00000000000c8947 */ /* 0x000fea0003800000 */
[----:B------:R-:W0:Y:S02]  /*0d50*/  LDC.64 R2, c[0x0][0x588] ;  /* 0x00016200ff027b82 */ /* 0x000e240000000a00 */
[----:B0-----:R1:W5:Y:S01]  /*0d60*/  LDG.E R2, desc[UR20][R2.64] ;  /* 0x0000001402027981 */ /* 0x001362000c1e1900 */
[----:B------:R-:W-:Y:S05]  /*0d70*/  BRA `(.L_x_8) ;  /* 0x0000000000047947 */ /* 0x000fea0003800000 */
.L_x_9:
[----:B------:R-:W2:Y:S02]  /*0d80*/  LDC R2, c[0x0][0x580] ;  /* 0x00016000ff027b82 */ /* 0x000ea40000000800 */
.L_x_8:
[----:B------:R-:W-:Y:S02]  /*0d90*/  ULDC.64 UR4, c[0x0][0x5a0] ;  /* 0x0001680000047ab9 */ /* 0x000fe40000000a00 */
[----:B------:R-:W-:-:S04]  /*0da0*/  ISETP.NE.U32.AND P0, PT, RZ, UR4, PT ;  /* 0x00000004ff007c0c */ /* 0x000fc8000bf05070 */
[----:B------:R-:W-:-:S13]  /*0db0*/  ISETP.NE.AND.EX P0, PT, RZ, UR5, PT, P0 ;  /* 0x00000005ff007c0c */ /* 0x000fda000bf05300 */
[----:B------:R-:W-:Y:S05]  /*0dc0*/  @!P0 BRA `(.L_x_10) ;  /* 0x00000000001c8947 */ /* 0x000fea0003800000 */
[----:B------:R-:W3:Y:S02]  /*0dd0*/  LDC.64 R4, c[0x0][0x5a0] ;  /* 0x00016800ff047b82 */ /* 0x000ee40000000a00 */
[----:B---3--:R-:W3:Y:S02]  /*0de0*/  LDG.E.64 R4, desc[UR20][R4.64] ;  /* 0x0000001404047981 */ /* 0x008ee4000c1e1b00 */
[----:B---3--:R-:W-:-:S04]  /*0df0*/  ISETP.NE.U32.AND P0, PT, R4, RZ, PT ;  /* 0x000000ff0400720c */ /* 0x008fc80003f05070 */
[----:B------:R-:W-:-:S13]  /*0e00*/  ISETP.NE.AND.EX P0, PT, R5, RZ, PT, P0 ;  /* 0x000000ff0500720c */ /* 0x000fda0003f05300 */
[----:B------:R-:W-:Y:S05]  /*0e10*/  @!P0 BRA `(.L_x_10) ;  /* 0x0000000000088947 */ /* 0x000fea0003800000 */
[----:B01----:R0:W5:Y:S01]  /*0e20*/  LD.E R3, desc[UR20][R4.64] ;  /* 0x0000001404037980 */ /* 0x003162000c101900 */
[----:B------:R-:W-:Y:S05]  /*0e30*/  BRA `(.L_x_11) ;  /* 0x0000000000207947 */ /* 0x000fea0003800000 */
.L_x_10:
[----:B------:R-:W-:Y:S02]  /*0e40*/  ULDC.64 UR4, c[0x0][0x590] ;  /* 0x0001640000047ab9 */ /* 0x000fe40000000a00 */
[----:B------:R-:W-:-:S04]  /*0e50*/  ISETP.NE.U32.AND P0, PT, RZ, UR4, PT ;  /* 0x00000004ff007c0c */ /* 0x000fc8000bf05070 */
[----:B------:R-:W-:-:S13]  /*0e60*/  ISETP.NE.AND.EX P0, PT, RZ, UR5, PT, P0 ;  /* 0x00000005ff007c0c */ /* 0x000fda000bf05300 */
[----:B------:R-:W-:Y:S05]  /*0e70*/  @!P0 BRA `(.L_x_12) ;  /* 0x00000000000c8947 */ /* 0x000fea0003800000 */
[----:B------:R-:W0:Y:S02]  /*0e80*/  LDC.64 R4, c[0x0][0x590] ;  /* 0x00016400ff047b82 */ /* 0x000e240000000a00 */
[----:B01----:R1:W5:Y:S01]  /*0e90*/  LDG.E R3, desc[UR20][R4.64] ;  /* 0x0000001404037981 */ /* 0x003362000c1e1900 */
[----:B------:R-:W-:Y:S05]  /*0ea0*/  BRA `(.L_x_11) ;  /* 0x0000000000047947 */ /* 0x000fea0003800000 */
.L_x_12:
[----:B01----:R-:W3:Y:S02]  /*0eb0*/  LDC R3, c[0x0][0x584] ;  /* 0x00016100ff037b82 */ /* 0x003ee40000000800 */
.L_x_11:
[----:B------:R-:W-:-:S13]  /*0ec0*/  LOP3.LUT P0, RZ, R6, 0xff, RZ, 0xc0, !PT ;  /* 0x000000ff06ff7812 */ /* 0x000fda000780c0ff */
[----:B------:R-:W-:Y:S05]  /*0ed0*/  @!P0 EXIT ;  /* 0x000000000000894d */ /* 0x000fea0003800000 */
[----:B------:R-:W0:Y:S01]  /*0ee0*/  LDC.64 R16, c[0x0][0x5c8] ;  /* 0x00017200ff107b82 */ /* 0x000e220000000a00 */
[----:B------:R-:W-:Y:S01]  /*0ef0*/  ULDC UR4, c[0x0][0x28c] ;  /* 0x0000a30000047ab9 */ /* 0x000fe20000000800 */
[----:B------:R-:W-:Y:S01]  /*0f00*/  LOP3.LUT R66, R8, 0x1, RZ, 0xfc, !PT ;  /* 0x0000000108427812 */ /* 0x000fe200078efcff */
[----:B------:R-:W-:-:S04]  /*0f10*/  UIADD3 UR4, UR4, 0x7f, URZ ;  /* 0x0000007f04047890 */ /* 0x000fc8000fffe03f */
[----:B------:R-:W-:-:S04]  /*0f20*/  USHF.R.S32.HI UR5, URZ, 0x1f, UR4 ;  /* 0x0000001f3f057899 */ /* 0x000fc80008011404 */
[----:B------:R-:W-:-:S03]  /*0f30*/  ULEA.HI UR5, UR5, UR4, URZ, 0x7 ;  /* 0x0000000405057291 */ /* 0x000fc6000f8f383f */
[----:B------:R-:W-:Y:S01]  /*0f40*/  UMOV UR4, URZ ;  /* 0x0000003f00047c82 */ /* 0x000fe20008000000 */
[----:B------:R-:W-:-:S03]  /*0f50*/  USHF.R.S32.HI UR9, URZ, 0x7, UR5 ;  /* 0x000000073f097899 */ /* 0x000fc60008011405 */
[----:B------:R-:W-:Y:S01]  /*0f60*/  UMOV UR5, URZ ;  /* 0x0000003f00057c82 */ /* 0x000fe20008000000 */
[C-C-:B01----:R-:W-:Y:S01]  /*0f70*/  SHF.L.U64.HI R4, R16.reuse, 0x7, R17.reuse ;  /* 0x0000000710047819 */ /* 0x143fe20000010211 */
[C---:B------:R-:W-:Y:S01]  /*0f80*/  IMAD.SHL.U32 R11, R16.reuse, 0x80, RZ ;  /* 0x00000080100b7824 */ /* 0x040fe200078e00ff */
[C-C-:B------:R-:W-:Y:S01]  /*0f90*/  SHF.L.U64.HI R5, R16.reuse, 0x3, R17.reuse ;  /* 0x0000000310057819 */ /* 0x140fe20000010211 */
[C---:B------:R-:W-:Y:S01]  /*0fa0*/  IMAD.SHL.U32 R12, R16.reuse, 0x8, RZ ;  /* 0x00000008100c7824 */ /* 0x040fe200078e00ff */
[C---:B------:R-:W-:Y:S01]  /*0fb0*/  SHF.L.U64.HI R6, R16.reuse, 0x8, R17 ;  /* 0x0000000810067819 */ /* 0x040fe20000010211 */
[----:B------:R-:W-:-:S07]  /*0fc0*/  IMAD.SHL.U32 R13, R16, 0x100, RZ ;  /* 0x00000100100d7824 */ /* 0x000fce00078e00ff */
.L_x_39:
[----:B------:R-:W-:Y:S01]  /*0fd0*/  LOP3.LUT R15, R7, 0x80, RZ, 0xc0, !PT ;  /* 0x00000080070f7812 */ /* 0x000fe200078ec0ff */
[----:B0-----:R-:W0:Y:S01]  /*0fe0*/  S2UR UR12, SR_CgaCtaId ;  /* 0x00000000000c79c3 */ /* 0x001e220000008800 */
[----:B------:R-:W-:Y:S01]  /*0ff0*/  UMOV UR11, 0x400 ;  /* 0x00000400000b7882 */ /* 0x000fe20000000000 */
[----:B------:R-:W-:Y:S01]  /*1000*/  UMOV UR6, URZ ;  /* 0x0000003f00067c82 */ /* 0x000fe20008000000 */
[----:B------:R-:W-:Y:S01]  /*1010*/  SHF.R.U32.HI R15, RZ, 0x7, R15 ;  /* 0x00000007ff0f7819 */ /* 0x000fe2000001160f */
[----:B------:R-:W-:Y:S01]  /*1020*/  UMOV UR7, URZ ;  /* 0x0000003f00077c82 */ /* 0x000fe20008000000 */
[----:B------:R-:W-:Y:S01]  /*1030*/  UMOV UR13, UR5 ;  /* 0x00000005000d7c82 */ /* 0x000fe20008000000 */
[----:B------:R-:W-:Y:S02]  /*1040*/  CS2R R18, SRZ ;  /* 0x0000000000127805 */ /* 0x000fe4000001ff00 */
[----:B------:R-:W-:Y:S01]  /*1050*/  CS2R R20, SRZ ;  /* 0x0000000000147805 */ /* 0x000fe2000001ff00 */
[----:B-1----:R-:W1:Y:S01]  /*1060*/  LDC R16, c[0x0][0x28c] ;  /* 0x0000a300ff107b82 */ /* 0x002e620000000800 */
[----:B------:R-:W4:Y:S01]  /*1070*/  SHFL.IDX PT, R15, R15, RZ, 0x1f ;  /* 0x00001fff0f0f7589 */ /* 0x000f2200000e0000 */
[----:B------:R-:W-:-:S02]  /*1080*/  CS2R R22, SRZ ;  /* 0x0000000000167805 */ /* 0x000fc4000001ff00 */
[----:B------:R-:W-:Y:S02]  /*1090*/  CS2R R48, SRZ ;  /* 0x0000000000307805 */ /* 0x000fe4000001ff00 */
[----:B------:R-:W-:Y:S02]  /*10a0*/  CS2R R50, SRZ ;  /* 0x0000000000327805 */ /* 0x000fe4000001ff00 */
[----:B------:R-:W-:Y:S02]  /*10b0*/  CS2R R52, SRZ ;  /* 0x0000000000347805 */ /* 0x000fe4000001ff00 */
[----:B------:R-:W-:Y:S02]  /*10c0*/  CS2R R54, SRZ ;  /* 0x0000000000367805 */ /* 0x000fe4000001ff00 */
[----:B------:R-:W-:Y:S02]  /*10d0*/  CS2R R56, SRZ ;  /* 0x0000000000387805 */ /* 0x000fe4000001ff00 */
[----:B------:R-:W-:-:S02]  /*10e0*/  CS2R R58, SRZ ;  /* 0x00000000003a7805 */ /* 0x000fc4000001ff00 */
[----:B------:R-:W-:Y:S01]  /*10f0*/  CS2R R60, SRZ ;  /* 0x00000000003c7805 */ /* 0x000fe2000001ff00 */
[----:B------:R-:W-:Y:S01]  /*1100*/  IMAD.MOV.U32 R67, RZ, RZ, RZ ;  /* 0x000000ffff437224 */ /* 0x000fe200078e00ff */
[----:B------:R-:W-:Y:S01]  /*1110*/  CS2R R40, SRZ ;  /* 0x0000000000287805 */ /* 0x000fe2000001ff00 */
[----:B------:R-:W-:Y:S01]  /*1120*/  IMAD.MOV.U32 R69, RZ, RZ, RZ ;  /* 0x000000ffff457224 */ /* 0x000fe200078e00ff */
[----:B------:R-:W-:Y:S01]  /*1130*/  CS2R R42, SRZ ;  /* 0x00000000002a7805 */ /* 0x000fe2000001ff00 */
[----:B------:R-:W-:Y:S01]  /*1140*/  IMAD.U32 R68, RZ, RZ, UR4 ;  /* 0x00000004ff447e24 */ /* 0x000fe2000f8e00ff */
[----:B------:R-:W-:Y:S01]  /*1150*/  CS2R R44, SRZ ;  /* 0x00000000002c7805 */ /* 0x000fe2000001ff00 */
[----:B0-----:R-:W-:Y:S01]  /*1160*/  ULEA UR11, UR12, UR11, 0x18 ;  /* 0x0000000b0c0b7291 */ /* 0x001fe2000f8ec03f */
[----:B------:R-:W-:Y:S02]  /*1170*/  CS2R R46, SRZ ;  /* 0x00000000002e7805 */ /* 0x000fe4000001ff00 */
[----:B------:R-:W-:-:S02]  /*1180*/  CS2R R32, SRZ ;  /* 0x0000000000207805 */ /* 0x000fc4000001ff00 */
[----:B------:R-:W-:Y:S02]  /*1190*/  CS2R R34, SRZ ;  /* 0x0000000000227805 */ /* 0x000fe4000001ff00 */
[----:B------:R-:W-:Y:S02]  /*11a0*/  CS2R R36, SRZ ;  /* 0x0000000000247805 */ /* 0x000fe4000001ff00 */
[----:B------:R-:W-:Y:S02]  /*11b0*/  CS2R R38, SRZ ;  /* 0x0000000000267805 */ /* 0x000fe4000001ff00 */
[----:B------:R-:W-:Y:S02]  /*11c0*/  CS2R R24, SRZ ;  /* 0x0000000000187805 */ /* 0x000fe4000001ff00 */
[----:B--2---:R-:W-:Y:S02]  /*11d0*/  CS2R R26, SRZ ;  /* 0x00000000001a7805 */ /* 0x004fe4000001ff00 */
[----:B-1----:R-:W-:-:S02]  /*11e0*/  ISETP.GE.AND P0, PT, R16, 0x1, PT ;  /* 0x000000011000780c */ /* 0x002fc40003f06270 */
[----:B------:R-:W-:Y:S02]  /*11f0*/  CS2R R16, SRZ ;  /* 0x0000000000107805 */ /* 0x000fe4000001ff00 */
[----:B----4-:R-:W-:Y:S02]  /*1200*/  R2UR UR8, R15 ;  /* 0x000000000f0872ca */ /* 0x010fe400000e0000 */
[----:B------:R-:W-:Y:S02]  /*1210*/  CS2R R28, SRZ ;  /* 0x00000000001c7805 */ /* 0x000fe4000001ff00 */
[----:B------:R-:W-:-:S09]  /*1220*/  CS2R R30, SRZ ;  /* 0x00000000001e7805 */ /* 0x000fd2000001ff00 */
[----:B------:R-:W-:-:S04]  /*1230*/  ULEA.HI UR10, UR8, UR8, URZ, 0x1 ;  /* 0x00000008080a7291 */ /* 0x000fc8000f8f083f */
[----:B------:R-:W-:-:S04]  /*1240*/  ULOP3.LUT UR10, UR10, 0x7fffe, URZ, 0xc0, !UPT ;  /* 0x0007fffe0a0a7892 */ /* 0x000fc8000f8ec03f */
[----:B------:R-:W-:-:S03]  /*1250*/  UIADD3 UR10, UR8, -UR10, URZ ;  /* 0x8000000a080a7290 */ /* 0x000fc6000fffe03f */
[----:B------:R-:W-:Y:S01]  /*1260*/  UMOV UR8, URZ ;  /* 0x0000003f00087c82 */ /* 0x000fe20008000000 */
[----:B------:R-:W-:-:S04]  /*1270*/  ULEA UR10, UR10, UR11, 0xd ;  /* 0x0000000b0a0a7291 */ /* 0x000fc8000f8e683f */
[----:B------:R-:W-:-:S04]  /*1280*/  UIADD3 UR10, UR10, 0x100, URZ ;  /* 0x000001000a0a7890 */ /* 0x000fc8000fffe03f */
[----:B------:R-:W-:-:S04]  /*1290*/  USHF.R.U32.HI UR10, URZ, 0x4, UR10 ;  /* 0x000000043f0a7899 */ /* 0x000fc8000801160a */
[----:B------:R-:W-:Y:S01]  /*12a0*/  ULOP3.LUT UR10, UR10, 0x3fff, URZ, 0xc0, !UPT ;  /* 0x00003fff0a0a7892 */ /* 0x000fe2000f8ec03f */
[----:B------:R-:W-:Y:S11]  /*12b0*/  @!P0 BRA `(.L_x_13) ;  /* 0x0000000400f08947 */ /* 0x000ff60003800000 */
[----:B------:R-:W-:-:S13]  /*12c0*/  ISETP.NE.AND P1, PT, R66, 0x3, PT ;  /* 0x000000034200780c */ /* 0x000fda0003f25270 */
[----:B------:R-:W-:Y:S05]  /*12d0*/  @!P1 BRA `(.L_x_14) ;  /* 0x0000000000049947 */ /* 0x000fea0003800000 */
[----:B------:R-:W-:Y:S01]  /*12e0*/  BPT.TRAP 0x1 ;  /* 0x000000040000795c */ /* 0x000fe20000300000 */
.L_x_14:
[----:B------:R-:W-:Y:S01]  /*12f0*/  ULEA UR6, UR5, UR11, 0x3 ;  /* 0x0000000b05067291 */ /* 0x000fe2000f8e183f */
[----:B------:R-:W-:-:S05]  /*1300*/  IMAD.U32 R15, RZ, RZ, UR4 ;  /* 0x00000004ff0f7e24 */ /* 0x000fca000f8e00ff */
[----:B------:R-:W-:-:S04]  /*1310*/  SHF.L.U32 R15, R15, 0x1f, RZ ;  /* 0x0000001f0f0f7819 */ /* 0x000fc800000006ff */
[----:B------:R0:W1:Y:S01]  /*1320*/  SYNCS.PHASECHK.TRANS64.TRYWAIT P0, [UR6], R15 ;  /* 0x0000000fff0075a7 */ /* 0x0000620008000146 */
[----:B------:R-:W-:Y:S05]  /*1330*/  @!P1 BRA `(.L_x_15) ;  /* 0x0000000000049947 */ /* 0x000fea0003800000 */
[----:B------:R-:W-:Y:S01]  /*1340*/  BPT.TRAP 0x1 ;  /* 0x000000040000795c */ /* 0x000fe20000300000 */
.L_x_15:
[----:B-1----:R-:W-:Y:S05]  /*1350*/  @P0 BRA `(.L_x_16) ;  /* 0x0000000000080947 */ /* 0x002fea0003800000 */
[----:B------:R-:W1:Y:S02]  /*1360*/  SYNCS.PHASECHK.TRANS64.TRYWAIT P0, [UR6], R15 ;  /* 0x0000000fff0075a7 */ /* 0x000e640008000146 */
[----:B-1----:R-:W-:Y:S05]  /*1370*/  @!P0 BRA `(.L_x_17) ;  /* 0x0000005800588947 */ /* 0x002fea0003800000 */
.L_x_16:
[----:B------:R-:W-:Y:S01]  /*1380*/  UIADD3 UR6, UR11, 0x30100, URZ ;  /* 0x000301000b067890 */ /* 0x000fe2000fffe03f */
[----:B------:R-:W-:Y:S01]  /*1390*/  WARPGROUP.ARRIVE ;  /* 0x00000000000079c5 */ /* 0x000fe20000000000 */
[----:B------:R-:W-:Y:S01]  /*13a0*/  ULOP3.LUT UR8, UR10, 0x10000, URZ, 0xfc, !UPT ;  /* 0x000100000a087892 */ /* 0x000fe2000f8efc3f */
[----:B-1----:R-:W-:Y:S01]  /*13b0*/  CS2R R16, SRZ ;  /* 0x0000000000107805 */ /* 0x002fe2000001ff00 */
[----:B------:R-:W-:Y:S01]  /*13c0*/  USHF.R.U32.HI UR6, URZ, 0x4, UR6 ;  /* 0x000000043f067899 */ /* 0x000fe20008011606 */
[----:B------:R-:W-:Y:S01]  /*13d0*/  CS2R R18, SRZ ;  /* 0x0000000000127805 */ /* 0x000fe2000001ff00 */
[----:B------:R-:W-:Y:S01]  /*13e0*/  UIMAD UR8, UR5, 0xc00, UR8 ;  /* 0x00000c00050878a4 */ /* 0x000fe2000f8e0208 */
[----:B------:R-:W-:Y:S01]  /*13f0*/  CS2R R20, SRZ ;  /* 0x0000000000147805 */ /* 0x000fe2000001ff00 */
[----:B------:R-:W-:Y:S01]  /*1400*/  ULOP3.LUT UR6, UR6, 0x3fff, URZ, 0xc0, !UPT ;  /* 0x00003fff06067892 */ /* 0x000fe2000f8ec03f */
[----:B------:R-:W-:Y:S01]  /*1410*/  CS2R R22, SRZ ;  /* 0x0000000000167805 */ /* 0x000fe2000001ff00 */
[----:B------:R-:W-:Y:S01]  /*1420*/  UMOV UR13, 0x40000040 ;  /* 0x40000040000d7882 */ /* 0x000fe20000000000 */
[----:B------:R-:W-:Y:S01]  /*1430*/  UMOV UR15, 0x40000040 ;  /* 0x40000040000f7882 */ /* 0x000fe20000000000 */
[----:B------:R-:W-:Y:S01]  /*1440*/  ULOP3.LUT UR6, UR6, 0x10000, URZ, 0xfc, !UPT ;  /* 0x0001000006067892 */ /* 0x000fe2000f8efc3f */
[----:B------:R-:W-:Y:S01]  /*1450*/  CS2R R48, SRZ ;  /* 0x0000000000307805 */ /* 0x000fe2000001ff00 */
[----:B------:R-:W-:Y:S01]  /*1460*/  UMOV UR12, UR8 ;  /* 0x00000008000c7c82 */ /* 0x000fe20008000000 */
[----:B------:R-:W-:Y:S01]  /*1470*/  UIADD3 UR16, UR8, 0x800, URZ ;  /* 0x0000080008107890 */ /* 0x000fe2000fffe03f */
[----:B------:R-:W-:Y:S01]  /*1480*/  CS2R R50, SRZ ;  /* 0x0000000000327805 */ /* 0x000fe2000001ff00 */
[----:B------:R-:W-:Y:S01]  /*1490*/  ULEA UR7, UR5, UR6, 0x7 ;  /* 0x0000000605077291 */ /* 0x000fe2000f8e383f */
[----:B------:R-:W-:Y:S01]  /*14a0*/  CS2R R52, SRZ ;  /* 0x0000000000347805 */ /* 0x000fe2000001ff00 */
[----:B------:R-:W-:Y:S01]  /*14b0*/  UIADD3 UR6, UR8, 0x400, URZ ;  /* 0x0000040008067890 */ /* 0x000fe2000fffe03f */
[----:B------:R-:W-:-:S02]  /*14c0*/  CS2R R54, SRZ ;  /* 0x0000000000367805 */ /* 0x000fc4000001ff00 */
[----:B------:R-:W-:Y:S02]  /*14d0*/  CS2R R56, SRZ ;  /* 0x0000000000387805 */ /* 0x000fe4000001ff00 */
[----:B------:R-:W-:Y:S02]  /*14e0*/  CS2R R58, SRZ ;  /* 0x00000000003a7805 */ /* 0x000fe4000001ff00 */
[----:B------:R-:W-:Y:S01]  /*14f0*/  CS2R R60, SRZ ;  /* 0x00000000003c7805 */ /* 0x000fe2000001ff00 */
[----:B------:R-:W-:Y:S01]  /*1500*/  UMOV UR14, UR7 ;  /* 0x00000007000e7c82 */ /* 0x000fe20008000000 */
[----:B------:R-:W-:Y:S01]  /*1510*/  IMAD.MOV.U32 R67, RZ, RZ, RZ ;  /* 0x000000ffff437224 */ /* 0x000fe200078e00ff */
[----:B------:R-:W-:Y:S01]  /*1520*/  QGMMA.64x16x32.F32.E4M3.E4M3 R40, gdesc[UR12], RZ, !UPT ;  /* 0x002000000c2879f3 */ /* 0x000fe2000c7008ff */
[----:B------:R-:W-:Y:S01]  /*1530*/  UMOV UR12, UR6 ;  /* 0x00000006000c7c82 */ /* 0x000fe20008000000 */
[----:B------:R-:W-:Y:S01]  /*1540*/  UMOV UR13, 0x40000040 ;  /* 0x40000040000d7882 */ /* 0x000fe20000000000 */
[----:B------:R-:W-:Y:S01]  /*1550*/  UIADD3 UR6, UR8, 0x402, URZ ;  /* 0x0000040208067890 */ /* 0x000fe2000fffe03f */
[----:B------:R-:W-:Y:S01]  /*1560*/  QGMMA.64x16x32.F32.E4M3.E4M3 R32, gdesc[UR12], RZ, !UPT ;  /* 0x002000000c2079f3 */ /* 0x000fe2000c7008ff */
[----:B------:R-:W-:Y:S01]  /*1570*/  UMOV UR12, UR16 ;  /* 0x00000010000c7c82 */ /* 0x000fe20008000000 */
[----:B------:R-:W-:Y:S01]  /*1580*/  UMOV UR13, 0x40000040 ;  /* 0x40000040000d7882 */ /* 0x000fe20000000000 */
[----:B------:R-:W-:Y:S01]  /*1590*/  UIADD3 UR16, UR8, 0x802, URZ ;  /* 0x0000080208107890 */ /* 0x000fe2000fffe03f */
[----:B------:R-:W-:Y:S01]  /*15a0*/  QGMMA.64x16x32.F32.E4M3.E4M3 R24, gdesc[UR12], RZ, !UPT ;  /* 0x002000000c1879f3 */ /* 0x000fe2000c7008ff */
[----:B------:R-:W-:Y:S01]  /*15b0*/  UIADD3 UR12, UR8, 0x2, URZ ;  /* 0x00000002080c7890 */ /* 0x000fe2000fffe03f */
[----:B------:R-:W-:Y:S01]  /*15c0*/  IMAD.MOV.U32 R69, RZ, RZ, RZ ;  /* 0x000000ffff457224 */ /* 0x000fe200078e00ff */
[----:B------:R-:W-:Y:S01]  /*15d0*/  UIADD3 UR14, UR7, 0x2, URZ ;  /* 0x00000002070e7890 */ /* 0x000fe2000fffe03f */
[----:B------:R-:W-:Y:S01]  /*15e0*/  UMOV UR13, 0x40000040 ;  /* 0x40000040000d7882 */ /* 0x000fe20000000000 */
[----:B------:R-:W-:-:S07]  /*15f0*/  UMOV UR15, 0x40000040 ;  /* 0x40000040000f7882 */ /* 0x000fce0000000000 */
[----:B------:R-:W-:Y:S01]  /*1600*/  QGMMA.64x16x32.F32.E4M3.E4M3 R40, gdesc[UR12], R40 ;  /* 0x002000000c2879f3 */ /* 0x000fe20008700828 */
[----:B------:R-:W-:Y:S01]  /*1610*/  UMOV UR12, UR6 ;  /* 0x00000006000c7c82 */ /* 0x000fe20008000000 */
[----:B------:R-:W-:Y:S01]  /*1620*/  UMOV UR13, 0x40000040 ;  /* 0x40000040000d7882 */ /* 0x000fe20000000000 */
[----:B------:R-:W-:Y:S01]  /*1630*/  UIADD3 UR6, UR8, 0x404, URZ ;  /* 0x0000040408067890 */ /* 0x000fe2000fffe03f */
[----:B------:R-:W-:Y:S01]  /*1640*/  QGMMA.64x16x32.F32.E4M3.E4M3 R32, gdesc[UR12], R32 ;  /* 0x002000000c2079f3 */ /* 0x000fe20008700820 */
[----:B------:R-:W-:Y:S01]  /*1650*/  UMOV UR12, UR16 ;  /* 0x00000010000c7c82 */ /* 0x000fe20008000000 */
[----:B------:R-:W-:Y:S01]  /*1660*/  UMOV UR13, 0x40000040 ;  /* 0x40000040000d7882 */ /* 0x000fe20000000000 */
[----:B------:R-:W-:Y:S01]  /*1670*/  UIADD3 UR16, UR8, 0x804, URZ ;  /* 0x0000080408107890 */ /* 0x000fe2000fffe03f */
[----:B------:R-:W-:Y:S01]  /*1680*/  QGMMA.64x16x32.F32.E4M3.E4M3 R24, gdesc[UR12], R24 ;  /* 0x002000000c1879f3 */ /* 0x000fe20008700818 */
[----:B------:R-:W-:Y:S02]  /*1690*/  UIADD3 UR12, UR8, 0x4, URZ ;  /* 0x00000004080c7890 */ /* 0x000fe4000fffe03f */
[----:B------:R-:W-:Y:S01]  /*16a0*/  UIADD3 UR14, UR7, 0x4, URZ ;  /* 0x00000004070e7890 */ /* 0x000fe2000fffe03f */
[----:B------:R-:W-:Y:S01]  /*16b0*/  UMOV UR13, 0x40000040 ;  /* 0x40000040000d7882 */ /* 0x000fe20000000000 */
[----:B------:R-:W-:-:S07]  /*16c0*/  UMOV UR15, 0x40000040 ;  /* 0x40000040000f7882 */ /* 0x000fce0000000000 */
[----:B------:R-:W-:Y:S01]  /*16d0*/  QGMMA.64x16x32.F32.E4M3.E4M3 R40, gdesc[UR12], R40 ;  /* 0x002000000c2879f3 */ /* 0x000fe20008700828 */
[----:B------:R-:W-:Y:S01]  /*16e0*/  UMOV UR12, UR6 ;  /* 0x00000006000c7c82 */ /* 0x000fe20008000000 */
[----:B------:R-:W-:Y:S01]  /*16f0*/  UMOV UR13, 0x40000040 ;  /* 0x40000040000d7882 */ /* 0x000fe20000000000 */
[----:B------:R-:W-:Y:S01]  /*1700*/  UMOV UR6, 0x4 ;  /* 0x0000000400067882 */ /* 0x000fe20000000000 */
[----:B------:R-:W-:Y:S01]  /*1710*/  QGMMA.64x16x32.F32.E4M3.E4M3 R32, gdesc[UR12], R32 ;  /* 0x002000000c2079f3 */ /* 0x000fe20008700820 */
[----:B------:R-:W-:Y:S01]  /*1720*/  UMOV UR12, UR16 ;  /* 0x00000010000c7c82 */ /* 0x000fe20008000000 */
[----:B------:R-:W-:Y:S02]  /*1730*/  UMOV UR13, 0x40000040 ;  /* 0x40000040000d7882 */ /* 0x000fe40000000000 */
[----:B------:R-:W-:Y:S01]  /*1740*/  QGMMA.64x16x32.F32.E4M3.E4M3 R24, gdesc[UR12], R24 ;  /* 0x002000000c1879f3 */ /* 0x000fe20008700818 */
[----:B------:R-:W-:Y:S02]  /*1750*/  UIADD3 UR12, UR8, 0x6, URZ ;  /* 0x00000006080c7890 */ /* 0x000fe4000fffe03f */
[----:B------:R-:W-:-:S02]  /*1760*/  UIADD3 UR14, UR7, 0x6, URZ ;  /* 0x00000006070e7890 */ /* 0x000fc4000fffe03f */
[----:B------:R-:W-:Y:S01]  /*1770*/  UIADD3 UR7, UR8, 0x406, URZ ;  /* 0x0000040608077890 */ /* 0x000fe2000fffe03f */
[----:B------:R-:W-:Y:S01]  /*1780*/  UMOV UR13, 0x40000040 ;  /* 0x40000040000d7882 */ /* 0x000fe20000000000 */
[----:B------:R-:W-:Y:S01]  /*1790*/  UMOV UR15, 0x40000040 ;  /* 0x40000040000f7882 */ /* 0x000fe20000000000 */
[----:B------:R-:W-:-:S04]  /*17a0*/  UIADD3 UR8, UR8, 0x806, URZ ;  /* 0x0000080608087890 */ /* 0x000fc8000fffe03f */
[----:B------:R-:W-:Y:S01]  /*17b0*/  QGMMA.64x16x32.F32.E4M3.E4M3 R40, gdesc[UR12], R40 ;  /* 0x002000000c2879f3 */ /* 0x000fe20008700828 */
[----:B------:R-:W-:Y:S01]  /*17c0*/  UMOV UR12, UR7 ;  /* 0x00000007000c7c82 */ /* 0x000fe20008000000 */
[----:B------:R-:W-:Y:S01]  /*17d0*/  ULDC UR7, c[0x0][0x50c] ;  /* 0x0001430000077ab9 */ /* 0x000fe20000000800 */
[----:B------:R-:W-:Y:S01]  /*17e0*/  UMOV UR13, 0x40000040 ;  /* 0x40000040000d7882 */ /* 0x000fe20000000000 */
[----:B------:R-:W-:Y:S01]  /*17f0*/  UISETP.NE.AND UP0, UPT, UR7, 0x4, UPT ;  /* 0x000000040700788c */ /* 0x000fe2000bf05270 */
[----:B------:R-:W-:Y:S01]  /*1800*/  QGMMA.64x16x32.F32.E4M3.E4M3 R32, gdesc[UR12], R32 ;  /* 0x002000000c2079f3 */ /* 0x000fe20008700820 */
[----:B------:R-:W-:Y:S01]  /*1810*/  UMOV UR12, UR8 ;  /* 0x00000008000c7c82 */ /* 0x000fe20008000000 */
[----:B------:R-:W-:Y:S01]  /*1820*/  UMOV UR13, 0x40000040 ;  /* 0x40000040000d7882 */ /* 0x000fe20000000000 */
[----:B------:R-:W-:Y:S01]  /*1830*/  USEL UR7, URZ, 0x1, UP0 ;  /* 0x000000013f077887 */ /* 0x000fe20008000000 */
[----:B------:R-:W-:Y:S05]  /*1840*/  QGMMA.64x16x32.F32.E4M3.E4M3 R24, gdesc[UR12], R24, gsb0 ;  /* 0x002000000c1879f3 */ /* 0x000fea0008000818 */
[----:B------:R-:W-:-:S13]  /*1850*/  ISETP.NE.AND P0, PT, RZ, UR7, PT ;  /* 0x00000007ff007c0c */ /* 0x000fda000bf05270 */
[----:B------:R-:W-:Y:S05]  /*1860*/  @!P0 BRA `(.L_x_18) ;  /* 0x0000000000688947 */ /* 0x000fea0003800000 */
[----:B------:R-:W-:Y:S02]  /*1870*/  WARPGROUP.DEPBAR.LE gsb0, 0x0 ;  /* 0x00008000000079c5 */ /* 0x000fe40000010000 */
[----:B------:R-:W-:-:S01]  /*1880*/  FADD R69, RZ, R40 ;  /* 0x00000028ff457221 */ /* 0x000fc20000000000 */
[----:B------:R-:W-:Y:S01]  /*1890*/  FADD R67, RZ, R41 ;  /* 0x00000029ff437221 */ /* 0x000fe20000000000 */
        /* <DEDUP_REMOVED lines=22> */
[----:B------:R-:W-:-:S06]  /*1a00*/  UMOV UR6, URZ ;  /* 0x0000003f00067c82 */ /* 0x000fcc0008000000 */
.L_x_18:
[----:B------:R-:W-:-:S04]  /*1a10*/  UIADD3 UR13, UR5, 0x1, URZ ;  /* 0x00000001050d7890 */ /* 0x000fc8000fffe03f */
[----:B------:R-:W-:-:S04]  /*1a20*/  UISETP.NE.AND UP0, UPT, UR13, 0x4, UPT ;  /* 0x000000040d00788c */ /* 0x000fc8000bf05270 */
[----:B------:R-:W-:Y:S02]  /*1a30*/  USEL UR8, URZ, 0x1, UP0 ;  /* 0x000000013f087887 */ /* 0x000fe40008000000 */
[----:B------:R-:W-:Y:S02]  /*1a40*/  USEL UR13, UR13, URZ, UP0 ;  /* 0x0000003f0d0d7287 */ /* 0x000fe40008000000 */
[----:B------:R-:W-:-:S06]  /*1a50*/  ULOP3.LUT UR8, UR4, UR8, URZ, 0x3c, !UPT ;  /* 0x0000000804087292 */ /* 0x000fcc000f8e3c3f */
[----:B------:R-:W-:Y:S01]  /*1a60*/  IMAD.U32 R68, RZ, RZ, UR8 ;  /* 0x00000008ff447e24 */ /* 0x000fe2000f8e00ff */
[----:B------:R-:W-:-:S06]  /*1a70*/  UMOV UR8, 0x1 ;  /* 0x0000000100087882 */ /* 0x000fcc0000000000 */
.L_x_13:
[----:B------:R-:W-:-:S04]  /*1a80*/  UISETP.LT.AND UP0, UPT, UR9, 0x1, UPT ;  /* 0x000000010900788c */ /* 0x000fc8000bf01270 */
[----:B------:R-:W-:-:S04]  /*1a90*/  USEL UR12, UR9, 0x1, UP0 ;  /* 0x00000001090c7887 */ /* 0x000fc80008000000 */
[----:B------:R-:W-:-:S04]  /*1aa0*/  UIADD3 UR12, UR9, -UR12, URZ ;  /* 0x8000000c090c7290 */ /* 0x000fc8000fffe03f */
[----:B------:R-:W-:-:S06]  /*1ab0*/  UISETP.GE.AND UP0, UPT, UR12, 0x1, UPT ;  /* 0x000000010c00788c */ /* 0x000fcc000bf06270 */
[----:B------:R-:W-:-:S13]  /*1ac0*/  PLOP3.LUT P0, PT, PT, PT, UP0, 0x80, 0x0 ;  /* 0x000000000000781c */ /* 0x000fda0003f0f008 */
[----:B------:R-:W-:Y:S05]  /*1ad0*/  @!P0 BRA `(.L_x_19) ;  /* 0x0000000800148947 */ /* 0x000fea0003800000 */
[----:B0-----:R-:W-:Y:S01]  /*1ae0*/  IMAD.U32 R15, RZ, RZ, UR12 ;  /* 0x0000000cff0f7e24 */ /* 0x001fe2000f8e00ff */
[----:B------:R-:W-:Y:S01]  /*1af0*/  UMOV UR12, UR5 ;  /* 0x00000005000c7c82 */ /* 0x000fe20008000000 */
[----:B------:R-:W-:-:S05]  /*1b00*/  ULDC UR14, c[0x0][0x50c] ;  /* 0x00014300000e7ab9 */ /* 0x000fca0000000800 */
.L_x_27:
[----:B------:R-:W-:-:S13]  /*1b10*/  ISETP.NE.AND P1, PT, R66, 0x3, PT ;  /* 0x000000034200780c */ /* 0x000fda0003f25270 */
[----:B01----:R-:W-:Y:S05]  /*1b20*/  @!P1 BRA `(.L_x_20) ;  /* 0x0000000000049947 */ /* 0x003fea0003800000 */
[----:B------:R-:W-:Y:S01]  /*1b30*/  BPT.TRAP 0x1 ;  /* 0x000000040000795c */ /* 0x000fe20000300000 */
.L_x_20:
[----:B------:R-:W0:Y:S01]  /*1b40*/  S2UR UR15, SR_CgaCtaId ;  /* 0x00000000000f79c3 */ /* 0x000e220000008800 */
[----:B------:R-:W-:Y:S01]  /*1b50*/  UMOV UR11, 0x400 ;  /* 0x00000400000b7882 */ /* 0x000fe20000000000 */
[----:B------:R-:W-:Y:S01]  /*1b60*/  SHF.L.U32 R64, R68, 0x1f, RZ ;  /* 0x0000001f44407819 */ /* 0x000fe200000006ff */
[----:B0-----:R-:W-:-:S04]  /*1b70*/  ULEA UR11, UR15, UR11, 0x18 ;  /* 0x0000000b0f0b7291 */ /* 0x001fc8000f8ec03f */
[----:B------:R-:W-:-:S09]  /*1b80*/  ULEA UR15, UR13, UR11, 0x3 ;  /* 0x0000000b0d0f7291 */ /* 0x000fd2000f8e183f */
[----:B------:R0:W1:Y:S01]  /*1b90*/  SYNCS.PHASECHK.TRANS64.TRYWAIT P0, [UR15], R64 ;  /* 0x00000040ff0075a7 */ /* 0x000062000800014f */
[----:B------:R-:W-:Y:S05]  /*1ba0*/  @!P1 BRA `(.L_x_21) ;  /* 0x0000000000049947 */ /* 0x000fea0003800000 */
[----:B------:R-:W-:Y:S01]  /*1bb0*/  BPT.TRAP 0x1 ;  /* 0x000000040000795c */ /* 0x000fe20000300000 */
.L_x_21:
[----:B-1----:R-:W-:Y:S05]  /*1bc0*/  @P0 BRA `(.L_x_22) ;  /* 0x0000000000080947 */ /* 0x002fea0003800000 */
[----:B------:R-:W1:Y:S02]  /*1bd0*/  SYNCS.PHASECHK.TRANS64.TRYWAIT P0, [UR15], R64 ;  /* 0x00000040ff0075a7 */ /* 0x000e64000800014f */
[----:B-1----:R-:W-:Y:S05]  /*1be0*/  @!P0 BRA `(.L_x_23) ;  /* 0x0000005000548947 */ /* 0x002fea0003800000 */
.L_x_22:
[----:B------:R-:W-:Y:S01]  /*1bf0*/  UIADD3 UR15, UR11, 0x30100, URZ ;  /* 0x000301000b0f7890 */ /* 0x000fe2000fffe03f */
[----:B------:R-:W-:Y:S01]  /*1c00*/  WARPGROUP.ARRIVE ;  /* 0x00000000000079c5 */ /* 0x000fe20000000000 */
[----:B------:R-:W-:Y:S02]  /*1c10*/  UISETP.NE.AND UP0, UPT, UR7, URZ, UPT ;  /* 0x0000003f0700728c */ /* 0x000fe4000bf05270 */
[----:B------:R-:W-:Y:S02]  /*1c20*/  USHF.R.U32.HI UR15, URZ, 0x4, UR15 ;  /* 0x000000043f0f7899 */ /* 0x000fe4000801160f */
[----:B------:R-:W-:Y:S02]  /*1c30*/  USEL UR8, UR8, URZ, !UP0 ;  /* 0x0000003f08087287 */ /* 0x000fe4000c000000 */
[----:B------:R-:W-:Y:S02]  /*1c40*/  ULOP3.LUT UR15, UR15, 0x3fff, URZ, 0xc0, !UPT ;  /* 0x00003fff0f0f7892 */ /* 0x000fe4000f8ec03f */
[----:B------:R-:W-:-:S02]  /*1c50*/  ULOP3.LUT UR7, UR10, 0x10000, URZ, 0xfc, !UPT ;  /* 0x000100000a077892 */ /* 0x000fc4000f8efc3f */
[----:B------:R-:W-:Y:S02]  /*1c60*/  ULOP3.LUT UR15, UR15, 0x10000, URZ, 0xfc, !UPT ;  /* 0x000100000f0f7892 */ /* 0x000fe4000f8efc3f */
[----:B------:R-:W-:Y:S02]  /*1c70*/  UISETP.NE.U32.AND UP0, UPT, UR8, URZ, UPT ;  /* 0x0000003f0800728c */ /* 0x000fe4000bf05070 */
[----:B------:R-:W-:Y:S02]  /*1c80*/  UIMAD UR8, UR13, 0xc00, UR7 ;  /* 0x00000c000d0878a4 */ /* 0x000fe4000f8e0207 */
[----:B------:R-:W-:Y:S02]  /*1c90*/  ULEA UR7, UR13, UR15, 0x7 ;  /* 0x0000000f0d077291 */ /* 0x000fe4000f8e383f */
[----:B------:R-:W-:Y:S02]  /*1ca0*/  UIADD3 UR15, UR8, 0x400, URZ ;  /* 0x00000400080f7890 */ /* 0x000fe4000fffe03f */
[----:B------:R-:W-:-:S02]  /*1cb0*/  UIADD3 UR22, UR8, 0x800, URZ ;  /* 0x0000080008167890 */ /* 0x000fc4000fffe03f */
[----:B------:R-:W-:Y:S01]  /*1cc0*/  UMOV UR16, UR8 ;  /* 0x0000000800107c82 */ /* 0x000fe20008000000 */
[----:B------:R-:W-:Y:S01]  /*1cd0*/  UMOV UR17, 0x40000040 ;  /* 0x4000004000117882 */ /* 0x000fe20000000000 */
[----:B------:R-:W-:Y:S01]  /*1ce0*/  UMOV UR18, UR7 ;  /* 0x0000000700127c82 */ /* 0x000fe20008000000 */
[----:B------:R-:W-:Y:S01]  /*1cf0*/  UMOV UR19, 0x40000040 ;  /* 0x4000004000137882 */ /* 0x000fe20000000000 */
[----:B------:R-:W-:Y:S01]  /*1d00*/  UIADD3 UR6, UR6, 0x4, URZ ;  /* 0x0000000406067890 */ /* 0x000fe2000fffe03f */
[----:B------:R-:W-:Y:S01]  /*1d10*/  QGMMA.64x16x32.F32.E4M3.E4M3 R40, gdesc[UR16], R40, UP0 ;  /* 0x00200000102879f3 */ /* 0x000fe2000bf00828 */
        /* <DEDUP_REMOVED lines=8> */
[----:B------:R-:W-:-:S02]  /*1da0*/  UIADD3 UR16, UR8, 0x2, URZ ;  /* 0x0000000208107890 */ /* 0x000fc4000fffe03f */
[----:B------:R-:W-:Y:S01]  /*1db0*/  UIADD3 UR18, UR7, 0x2, URZ ;  /* 0x0000000207127890 */ /* 0x000fe2000fffe03f */
[----:B------:R-:W-:Y:S01]  /*1dc0*/  UMOV UR17, 0x40000040 ;  /* 0x4000004000117882 */ /* 0x000fe20000000000 */
[----:B------:R-:W-:Y:S01]  /*1dd0*/  UMOV UR19, 0x40000040 ;  /* 0x4000004000137882 */ /* 0x000fe20000000000 */
[----:B------:R-:W-:-:S06]  /*1de0*/  UISETP.NE.AND UP0, UPT, UR6, UR14, UPT ;  /* 0x0000000e0600728c */ /* 0x000fcc000bf05270 */
        /* <DEDUP_REMOVED lines=15> */
[----:B------:R-:W-:Y:S02]  /*1ee0*/  UMOV UR17, 0x40000040 ;  /* 0x4000004000117882 */ /* 0x000fe40000000000 */
[----:B------:R-:W-:Y:S01]  /*1ef0*/  QGMMA.64x16x32.F32.E4M3.E4M3 R32, gdesc[UR16], R32 ;  /* 0x00200000102079f3 */ /* 0x000fe20008700820 */
[----:B------:R-:W-:Y:S01]  /*1f00*/  UMOV UR16, UR22 ;  /* 0x0000001600107c82 */ /* 0x000fe20008000000 */
[----:B------:R-:W-:Y:S02]  /*1f10*/  UMOV UR17, 0x40000040 ;  /* 0x4000004000117882 */ /* 0x000fe40000000000 */
[----:B------:R-:W-:Y:S01]  /*1f20*/  QGMMA.64x16x32.F32.E4M3.E4M3 R24, gdesc[UR16], R24 ;  /* 0x00200000101879f3 */ /* 0x000fe20008700818 */
[----:B------:R-:W-:Y:S02]  /*1f30*/  UIADD3 UR16, UR8, 0x6, URZ ;  /* 0x0000000608107890 */ /* 0x000fe4000fffe03f */
[----:B------:R-:W-:-:S02]  /*1f40*/  UIADD3 UR18, UR7, 0x6, URZ ;  /* 0x0000000607127890 */ /* 0x000fc4000fffe03f */
[----:B------:R-:W-:Y:S02]  /*1f50*/  UIADD3 UR7, UR8, 0x406, URZ ;  /* 0x0000040608077890 */ /* 0x000fe4000fffe03f */
[----:B------:R-:W-:Y:S01]  /*1f60*/  UIADD3 UR8, UR8, 0x806, URZ ;  /* 0x0000080608087890 */ /* 0x000fe2000fffe03f */
[----:B------:R-:W-:Y:S01]  /*1f70*/  UMOV UR17, 0x40000040 ;  /* 0x4000004000117882 */ /* 0x000fe20000000000 */
[----:B------:R-:W-:-:S03]  /*1f80*/  UMOV UR19, 0x40000040 ;  /* 0x4000004000137882 */ /* 0x000fc60000000000 */
[----:B------:R-:W-:Y:S01]  /*1f90*/  QGMMA.64x16x32.F32.E4M3.E4M3 R40, gdesc[UR16], R40 ;  /* 0x00200000102879f3 */ /* 0x000fe20008700828 */
[----:B------:R-:W-:Y:S01]  /*1fa0*/  UMOV UR16, UR7 ;  /* 0x0000000700107c82 */ /* 0x000fe20008000000 */
[----:B------:R-:W-:Y:S01]  /*1fb0*/  UMOV UR17, 0x40000040 ;  /* 0x4000004000117882 */ /* 0x000fe20000000000 */
[----:B------:R-:W-:Y:S01]  /*1fc0*/  USEL UR7, URZ, 0x1, UP0 ;  /* 0x000000013f077887 */ /* 0x000fe20008000000 */
[----:B------:R-:W-:Y:S01]  /*1fd0*/  QGMMA.64x16x32.F32.E4M3.E4M3 R32, gdesc[UR16], R32 ;  /* 0x00200000102079f3 */ /* 0x000fe20008700820 */
[----:B------:R-:W-:Y:S01]  /*1fe0*/  UMOV UR16, UR8 ;  /* 0x0000000800107c82 */ /* 0x000fe20008000000 */
[----:B------:R-:W-:Y:S02]  /*1ff0*/  UMOV UR17, 0x40000040 ;  /* 0x4000004000117882 */ /* 0x000fe40000000000 */
[----:B------:R-:W-:Y:S01]  /*2000*/  QGMMA.64x16x32.F32.E4M3.E4M3 R24, gdesc[UR16], R24, gsb0 ;  /* 0x00200000101879f3 */ /* 0x000fe20008000818 */
[----:B------:R-:W-:Y:S02]  /*2010*/  ISETP.NE.AND P0, PT, RZ, UR7, PT ;  /* 0x00000007ff007c0c */ /* 0x000fe4000bf05270 */
[----:B------:R-:W-:-:S11]  /*2020*/  WARPGROUP.DEPBAR.LE gsb0, 0x1 ;  /* 0x00008000000079c5 */ /* 0x000fd60000010100 */
[----:B------:R-:W-:Y:S05]  /*2030*/  @!P0 BRA `(.L_x_24) ;  /* 0x0000000000688947 */ /* 0x000fea0003800000 */
[----:B------:R-:W-:Y:S02]  /*2040*/  WARPGROUP.DEPBAR.LE gsb0, 0x0 ;  /* 0x00008000000079c5 */ /* 0x000fe40000010000 */
[----:B------:R-:W-:-:S01]  /*2050*/  FADD R69, R40, R69 ;  /* 0x0000004528457221 */ /* 0x000fc20000000000 */
[----:B------:R-:W-:Y:S01]  /*2060*/  FADD R67, R41, R67 ;  /* 0x0000004329437221 */ /* 0x000fe20000000000 */
        /* <DEDUP_REMOVED lines=22> */
[----:B------:R-:W-:-:S06]  /*21d0*/  UMOV UR6, URZ ;  /* 0x0000003f00067c82 */ /* 0x000fcc0008000000 */
.L_x_24:
[----:B------:R-:W-:Y:S05]  /*21e0*/  @!P1 BRA `(.L_x_25) ;  /* 0x0000000000049947 */ /* 0x000fea0003800000 */
[----:B------:R-:W-:Y:S01]  /*21f0*/  BPT.TRAP 0x1 ;  /* 0x000000040000795c */ /* 0x000fe20000300000 */
.L_x_25:
[----:B------:R-:W-:Y:S01]  /*2200*/  ULEA UR8, UR12, UR11, 0x3 ;  /* 0x0000000b0c087291 */ /* 0x000fe2000f8e183f */
[----:B------:R-:W-:-:S03]  /*2210*/  ISETP.GT.U32.AND P0, PT, R8, 0x1, PT ;  /* 0x000000010800780c */ /* 0x000fc60003f04070 */
[----:B------:R-:W-:-:S04]  /*2220*/  UIADD3 UR8, UR8, 0x20, URZ ;  /* 0x0000002008087890 */ /* 0x000fc8000fffe03f */
[----:B------:R-:W-:-:S09]  /*2230*/  UPRMT UR8, URZ, 0x654, UR8 ;  /* 0x000006543f087896 */ /* 0x000fd20008000008 */
[----:B------:R-:W-:Y:S01]  /*2240*/  SYNCS.ARRIVE.TRANS64.RED.A1T0 RZ, [UR8], RZ ;  /* 0x000000ffffff79a7 */ /* 0x000fe20008100408 */
[----:B------:R-:W-:Y:S05]  /*2250*/  @P0 BRA `(.L_x_26) ;  /* 0x0000000000040947 */ /* 0x000fea0003800000 */
[----:B------:R-:W-:Y:S01]  /*2260*/  BPT.TRAP 0x1 ;  /* 0x000000040000795c */ /* 0x000fe20000300000 */
.L_x_26:
[----:B------:R-:W-:Y:S01]  /*2270*/  UIADD3 UR13, UR13, 0x1, URZ ;  /* 0x000000010d0d7890 */ /* 0x000fe2000fffe03f */
[C---:B------:R-:W-:Y:S01]  /*2280*/  ISETP.GT.AND P0, PT, R15.reuse, 0x1, PT ;  /* 0x000000010f00780c */ /* 0x040fe20003f04270 */
[----:B------:R-:W-:Y:S01]  /*2290*/  UIADD3 UR12, UR12, 0x1, URZ ;  /* 0x000000010c0c7890 */ /* 0x000fe2000fffe03f */
[----:B------:R-:W-:Y:S01]  /*22a0*/  VIADD R15, R15, 0xffffffff ;  /* 0xffffffff0f0f7836 */ /* 0x000fe20000000000 */
[----:B------:R-:W-:Y:S02]  /*22b0*/  UISETP.NE.AND UP0, UPT, UR13, 0x4, UPT ;  /* 0x000000040d00788c */ /* 0x000fe4000bf05270 */
[----:B------:R-:W-:Y:S02]  /*22c0*/  UISETP.NE.AND UP1, UPT, UR12, 0x4, UPT ;  /* 0x000000040c00788c */ /* 0x000fe4000bf25270 */
[----:B------:R-:W-:Y:S02]  /*22d0*/  USEL UR8, URZ, 0x1, UP0 ;  /* 0x000000013f087887 */ /* 0x000fe40008000000 */
[----:B------:R-:W-:-:S02]  /*22e0*/  USEL UR13, UR13, URZ, UP0 ;  /* 0x0000003f0d0d7287 */ /* 0x000fc40008000000 */
[----:B------:R-:W-:Y:S02]  /*22f0*/  USEL UR12, UR12, URZ, UP1 ;  /* 0x0000003f0c0c7287 */ /* 0x000fe40008800000 */
[----:B------:R-:W-:Y:S01]  /*2300*/  LOP3.LUT R68, R68, UR8, RZ, 0x3c, !PT ;  /* 0x0000000844447c12 */ /* 0x000fe2000f8e3cff */
[----:B------:R-:W-:Y:S01]  /*2310*/  UMOV UR8, 0x1 ;  /* 0x0000000100087882 */ /* 0x000fe20000000000 */
[----:B------:R-:W-:Y:S08]  /*2320*/  @P0 BRA `(.L_x_27) ;  /* 0xfffffff400f80947 */ /* 0x000ff0000383ffff */
.L_x_19:
[----:B------:R-:W-:Y:S01]  /*2330*/  UISETP.NE.AND UP0, UPT, UR6, URZ, UPT ;  /* 0x0000003f0600728c */ /* 0x000fe2000bf05270 */
[----:B0-----:R-:W0:Y:S03]  /*2340*/  LDC R15, c[0x0][0x28c] ;  /* 0x0000a300ff0f7b82 */ /* 0x001e260000000800 */
[----:B------:R-:W-:-:S06]  /*2350*/  USEL UR6, URZ, 0x1, !UP0 ;  /* 0x000000013f067887 */ /* 0x000fcc000c000000 */
[----:B------:R-:W-:Y:S02]  /*2360*/  ISETP.NE.AND P0, PT, RZ, UR6, PT ;  /* 0x00000006ff007c0c */ /* 0x000fe4000bf05270 */
[----:B0-----:R-:W-:-:S11]  /*2370*/  ISETP.GE.AND P1, PT, R15, 0x1, PT ;  /* 0x000000010f00780c */ /* 0x001fd60003f26270 */
[----:B------:R-:W-:Y:S05]  /*2380*/  @!P0 BRA `(.L_x_28) ;  /* 0x0000000000648947 */ /* 0x000fea0003800000 */
[----:B------:R-:W-:Y:S02]  /*2390*/  WARPGROUP.DEPBAR.LE gsb0, 0x0 ;  /* 0x00008000000079c5 */ /* 0x000fe40000010000 */
[----:B------:R-:W-:Y:S01]  /*23a0*/  FADD R69, R40, R69 ;  /* 0x0000004528457221 */ /* 0x000fe20000000000 */
        /* <DEDUP_REMOVED lines=22> */
[----:B------:R-:W-:-:S07]  /*2510*/  FADD R16, R16, R31 ;  /* 0x0000001f10107221 */ /* 0x000fce0000000000 */
.L_x_28:
[----:B------:R-:W-:Y:S02]  /*2520*/  WARPGROUP.DEPBAR.LE gsb0, 0x0 ;  /* 0x00008000000079c5 */ /* 0x000fe40000010000 */
[----:B------:R-:W-:Y:S05]  /*2530*/  @!P1 BRA `(.L_x_29) ;  /* 0x0000000000389947 */ /* 0x000fea0003800000 */
[----:B------:R-:W-:-:S13]  /*2540*/  ISETP.NE.AND P0, PT, R66, 0x3, PT ;  /* 0x000000034200780c */ /* 0x000fda0003f05270 */
[----:B------:R-:W-:Y:S05]  /*2550*/  @!P0 BRA `(.L_x_30) ;  /* 0x0000000000048947 */ /* 0x000fea0003800000 */
[----:B------:R-:W-:Y:S01]  /*2560*/  BPT.TRAP 0x1 ;  /* 0x000000040000795c */ /* 0x000fe20000300000 */
.L_x_30:
[----:B------:R-:W-:Y:S01]  /*2570*/  UISETP.LT.AND UP0, UPT, UR9, 0x1, UPT ;  /* 0x000000010900788c */ /* 0x000fe2000bf01270 */
[----:B------:R-:W-:-:S03]  /*2580*/  ISETP.GT.U32.AND P0, PT, R8, 0x1, PT ;  /* 0x000000010800780c */ /* 0x000fc60003f04070 */
[----:B------:R-:W-:-:S04]  /*2590*/  USEL UR6, UR9, 0x1, UP0 ;  /* 0x0000000109067887 */ /* 0x000fc80008000000 */
[----:B------:R-:W-:-:S04]  /*25a0*/  UIADD3 UR6, UR5, UR9, -UR6 ;  /* 0x0000000905067290 */ /* 0x000fc8000fffe806 */
[----:B------:R-:W-:-:S04]  /*25b0*/  USHF.L.U32 UR6, UR6, 0x3, URZ ;  /* 0x0000000306067899 */ /* 0x000fc8000800063f */
[----:B------:R-:W-:-:S04]  /*25c0*/  ULOP3.LUT UR6, UR6, 0x18, URZ, 0xc0, !UPT ;  /* 0x0000001806067892 */ /* 0x000fc8000f8ec03f */
[----:B------:R-:W-:-:S04]  /*25d0*/  UIADD3 UR6, UR11, 0x20, UR6 ;  /* 0x000000200b067890 */ /* 0x000fc8000fffe006 */
[----:B------:R-:W-:-:S09]  /*25e0*/  UPRMT UR6, URZ, 0x654, UR6 ;  /* 0x000006543f067896 */ /* 0x000fd20008000006 */
[----:B------:R-:W-:Y:S01]  /*25f0*/  SYNCS.ARRIVE.TRANS64.RED.A1T0 RZ, [UR6], RZ ;  /* 0x000000ffffff79a7 */ /* 0x000fe20008100406 */
[----:B------:R-:W-:Y:S05]  /*2600*/  @P0 BRA `(.L_x_29) ;  /* 0x0000000000040947 */ /* 0x000fea0003800000 */
[----:B------:R-:W-:Y:S01]  /*2610*/  BPT.TRAP 0x1 ;  /* 0x000000040000795c */ /* 0x000fe20000300000 */
.L_x_29:
[----:B------:R-:W0:Y:S01]  /*2620*/  LDC R32, c[0x0][0x288] ;  /* 0x0000a200ff207b82 */ /* 0x000e220000000800 */
[--C-:B------:R-:W-:Y:S01]  /*2630*/  SHF.R.U32.HI R24, RZ, 0x7, R7.reuse ;  /* 0x00000007ff187819 */ /* 0x100fe20000011607 */
[----:B------:R-:W-:Y:S01]  /*2640*/  IMAD.SHL.U32 R35, R14, 0x10, RZ ;  /* 0x000000100e237824 */ /* 0x000fe200078e00ff */
[----:B------:R-:W-:Y:S01]  /*2650*/  SHF.R.U32.HI R15, RZ, 0x2, R7 ;  /* 0x00000002ff0f7819 */ /* 0x000fe20000011607 */
[C---:B------:R-:W-:Y:S01]  /*2660*/  IMAD.SHL.U32 R30, R7.reuse, 0x2, RZ ;  /* 0x00000002071e7824 */ /* 0x040fe200078e00ff */
[----:B------:R-:W-:Y:S01]  /*2670*/  LOP3.LUT R14, R24, 0x1, RZ, 0xc0, !PT ;  /* 0x00000001180e7812 */ /* 0x000fe200078ec0ff */
[----:B------:R-:W-:Y:S01]  /*2680*/  ULDC.64 UR6, c[0x0][0x5d0] ;  /* 0x0001740000067ab9 */ /* 0x000fe20000000a00 */
[----:B------:R-:W-:Y:S01]  /*2690*/  LOP3.LUT R24, R7, 0x60, RZ, 0xc0, !PT ;  /* 0x0000006007187812 */ /* 0x000fe200078ec0ff */
[----:B------:R-:W-:Y:S01]  /*26a0*/  ULDC.64 UR10, c[0x0][0x5c8] ;  /* 0x00017200000a7ab9 */ /* 0x000fe20000000a00 */
[----:B------:R-:W-:Y:S01]  /*26b0*/  LOP3.LUT R15, R15, 0x7, RZ, 0xc0, !PT ;  /* 0x000000070f0f7812 */ /* 0x000fe200078ec0ff */
[----:B------:R-:W-:Y:S01]  /*26c0*/  IMAD.SHL.U32 R26, R14, 0x40, RZ ;  /* 0x000000400e1a7824 */ /* 0x000fe200078e00ff */
[----:B------:R-:W-:-:S02]  /*26d0*/  SHF.R.U32.HI R24, RZ, 0x1, R24 ;  /* 0x00000001ff187819 */ /* 0x000fc40000011618 */
[----:B------:R-:W-:Y:S02]  /*26e0*/  LOP3.LUT R30, R35, 0x6, R30, 0xf8, !PT ;  /* 0x00000006231e7812 */ /* 0x000fe400078ef81e */
[--C-:B------:R-:W-:Y:S01]  /*26f0*/  LOP3.LUT R33, R26, 0x40, R15.reuse, 0xe2, !PT ;  /* 0x000000401a217812 */ /* 0x100fe200078ee20f */
[C---:B------:R-:W-:Y:S01]  /*2700*/  IMAD.WIDE R26, R62.reuse, 0x180, RZ ;  /* 0x000001803e1a7825 */ /* 0x040fe200078e02ff */
[----:B------:R-:W-:Y:S02]  /*2710*/  IADD3 R15, RZ, -R24, -R15 ;  /* 0x80000018ff0f7210 */ /* 0x000fe40007ffe80f */
[----:B------:R-:W-:Y:S01]  /*2720*/  SHF.R.S32.HI R34, RZ, 0x1f, R63 ;  /* 0x0000001fff227819 */ /* 0x000fe2000001143f */
[----:B------:R-:W-:Y:S01]  /*2730*/  IMAD R62, R62, 0x180, RZ ;  /* 0x000001803e3e7824 */ /* 0x000fe200078e02ff */
[--C-:B------:R-:W-:Y:S01]  /*2740*/  SHF.R.S32.HI R31, RZ, 0x1f, R30.reuse ;  /* 0x0000001fff1f7819 */ /* 0x100fe2000001141e */
[----:B------:R-:W-:Y:S01]  /*2750*/  IMAD R29, R14, -0x40, R15 ;  /* 0xffffffc00e1d7824 */ /* 0x000fe200078e020f */
[----:B------:R-:W-:Y:S01]  /*2760*/  LOP3.LUT R25, R7, 0x3, RZ, 0xc0, !PT ;  /* 0x0000000307197812 */ /* 0x000fe200078ec0ff */
[----:B------:R-:W-:Y:S01]  /*2770*/  IMAD R28, R34, UR6, RZ ;  /* 0x00000006221c7c24 */ /* 0x000fe2000f8e02ff */
[----:B0-----:R-:W-:Y:S01]  /*2780*/  ISETP.GE.AND P0, PT, R35, R32, PT ;  /* 0x000000202300720c */ /* 0x001fe20003f06270 */
[----:B------:R-:W-:Y:S01]  /*2790*/  IMAD.WIDE.U32 R14, R63, UR6, R30 ;  /* 0x000000063f0e7c25 */ /* 0x000fe2000f8e001e */
[----:B------:R-:W-:Y:S01]  /*27a0*/  ULDC UR6, c[0x0][0x284] ;  /* 0x0000a10000067ab9 */ /* 0x000fe20000000800 */
[----:B------:R-:W-:-:S02]  /*27b0*/  LOP3.LUT R33, R26, R33, R24, 0xfe, !PT ;  /* 0x000000211a217212 */ /* 0x000fc400078efe18 */
[C---:B------:R-:W-:Y:S01]  /*27c0*/  ISETP.GE.OR P0, PT, R62.reuse, UR6, P0 ;  /* 0x000000063e007c0c */ /* 0x040fe20008706670 */
[----:B------:R-:W-:Y:S01]  /*27d0*/  IMAD R37, R63, UR7, R28 ;  /* 0x000000073f257c24 */ /* 0x000fe2000f8e021c */
[----:B------:R-:W-:Y:S01]  /*27e0*/  IADD3 R29, -R62, UR6, R29 ;  /* 0x000000063e1d7c10 */ /* 0x000fe2000fffe11d */
[----:B------:R-:W-:Y:S02]  /*27f0*/  IMAD R24, R25, -0x2, R32 ;  /* 0xfffffffe19187824 */ /* 0x000fe400078e0220 */
[----:B------:R-:W-:Y:S02]  /*2800*/  IMAD.IADD R15, R15, 0x1, R37 ;  /* 0x000000010f0f7824 */ /* 0x000fe400078e0225 */
[----:B------:R-:W-:Y:S02]  /*2810*/  IMAD R28, R27, UR10, RZ ;  /* 0x0000000a1b1c7c24 */ /* 0x000fe4000f8e02ff */
[----:B------:R-:W-:Y:S02]  /*2820*/  IMAD.IADD R25, R24, 0x1, -R35 ;  /* 0x0000000118197824 */ /* 0x000fe400078e0a23 */
[----:B------:R-:W-:-:S02]  /*2830*/  IMAD R35, R33, UR11, R28 ;  /* 0x0000000b21237c24 */ /* 0x000fc4000f8e021c */
[----:B------:R-:W-:-:S04]  /*2840*/  IMAD.WIDE.U32 R14, R33, UR10, R14 ;  /* 0x0000000a210e7c25 */ /* 0x000fc8000f8e000e */
[----:B------:R-:W-:Y:S01]  /*2850*/  IMAD.MOV.U32 R24, RZ, RZ, -0x1 ;  /* 0xffffffffff187424 */ /* 0x000fe200078e00ff */
[----:B------:R-:W-:Y:S06]  /*2860*/  @P0 BRA `(.L_x_31) ;  /* 0x0000002400940947 */ /* 0x000fec0003800000 */
[----:B---3-5:R-:W-:Y:S01]  /*2870*/  FSETP.NEU.AND P0, PT, R3, RZ, PT ;  /* 0x000000ff0300720b */ /* 0x028fe20003f0d000 */
[----:B------:R-:W-:Y:S01]  /*2880*/  BSSY B0, `(.L_x_31) ;  /* 0x0000263000007945 */ /* 0x000fe20003800000 */
[----:B------:R-:W-:-:S11]  /*2890*/  IMAD.IADD R28, R15, 0x1, R35 ;  /* 0x000000010f1c7824 */ /* 0x000fd600078e0223 */
[----:B------:R-:W-:Y:S05]  /*28a0*/  @!P0 BRA `(.L_x_32) ;  /* 0x0000001800088947 */ /* 0x000fea0003800000 */
[----:B------:R-:W-:Y:S01]  /*28b0*/  ULDC.64 UR6, c[0x0][0x5b8] ;  /* 0x00016e0000067ab9 */ /* 0x000fe20000000a00 */
[----:B------:R-:W-:Y:S01]  /*28c0*/  ISETP.GE.AND P1, PT, R29, 0x1, PT ;  /* 0x000000011d00780c */ /* 0x000fe20003f26270 */
[----:B------:R-:W-:Y:S01]  /*28d0*/  IMAD R26, R34, UR6, RZ ;  /* 0x00000006221a7c24 */ /* 0x000fe2000f8e02ff */
[----:B------:R-:W-:Y:S01]  /*28e0*/  ULDC.64 UR10, c[0x0][0x5a8] ;  /* 0x00016a00000a7ab9 */ /* 0x000fe20000000a00 */
[----:B------:R-:W-:Y:S01]  /*28f0*/  IMAD.WIDE.U32 R30, R63, UR6, R30 ;  /* 0x000000063f1e7c25 */ /* 0x000fe2000f8e001e */
[----:B------:R-:W-:-:S03]  /*2900*/  ISETP.LT.OR P3, PT, R25, 0x1, !P1 ;  /* 0x000000011900780c */ /* 0x000fc60004f61670 */
[----:B------:R-:W-:Y:S01]  /*2910*/  IMAD R63, R63, UR7, R26 ;  /* 0x000000073f3f7c24 */ /* 0x000fe2000f8e021a */
[----:B------:R-:W-:Y:S02]  /*2920*/  ULDC.64 UR6, c[0x0][0x5b0] ;  /* 0x00016c0000067ab9 */ /* 0x000fe40000000a00 */
[----:B------:R-:W-:Y:S02]  /*2930*/  IMAD R26, R27, UR6, RZ ;  /* 0x000000061b1a7c24 */ /* 0x000fe4000f8e02ff */
[----:B------:R-:W-:Y:S02]  /*2940*/  IMAD.IADD R31, R31, 0x1, R63 ;  /* 0x000000011f1f7824 */ /* 0x000fe400078e023f */
[C-C-:B------:R-:W-:Y:S01]  /*2950*/  IMAD R37, R33.reuse, UR7, R26.reuse ;  /* 0x0000000721257c24 */ /* 0x140fe2000f8e021a */
[----:B------:R-:W-:Y:S01]  /*2960*/  PRMT R26, RZ, 0x7610, R26 ;  /* 0x00007610ff1a7816 */ /* 0x000fe2000000001a */
[----:B------:R-:W-:-:S03]  /*2970*/  IMAD.WIDE.U32 R34, R33, UR6, R30 ;  /* 0x0000000621227c25 */ /* 0x000fc6000f8e001e */
[----:B------:R-:W-:-:S04]  /*2980*/  IADD3 R36, P0, R34, UR10, RZ ;  /* 0x0000000a22247c10 */ /* 0x000fc8000ff1e0ff */
[----:B------:R-:W-:Y:S02]  /*2990*/  IADD3.X R37, R35, UR11, R37, P0, !PT ;  /* 0x0000000b23257c10 */ /* 0x000fe400087fe425 */
[----:B------:R-:W0:Y:S03]  /*29a0*/  @!P3 LDC.64 R34, c[0x0][0x5c0] ;  /* 0x00017000ff22bb82 */ /* 0x000e260000000a00 */
[----:B------:R-:W3:Y:S01]  /*29b0*/  @!P3 LDG.E.U8 R26, desc[UR20][R36.64] ;  /* 0x00000014241ab981 */ /* 0x000ee2000c1e1100 */
[----:B------:R-:W-:-:S13]  /*29c0*/  ISETP.LT.OR P2, PT, R25, 0x2, !P1 ;  /* 0x000000021900780c */ /* 0x000fda0004f41670 */
[----:B------:R-:W4:Y:S01]  /*29d0*/  @!P2 LDC.64 R42, c[0x0][0x5c0] ;  /* 0x00017000ff2aab82 */ /* 0x000f220000000a00 */
[----:B0-----:R-:W-:-:S05]  /*29e0*/  @!P3 IADD3 R34, P0, R14, R34, RZ ;  /* 0x000000220e22b210 */ /* 0x001fca0007f1e0ff */
[----:B------:R-:W-:Y:S01]  /*29f0*/  @!P3 IMAD.X R35, R28, 0x1, R35, P0 ;  /* 0x000000011c23b824 */ /* 0x000fe200000e0623 */
[----:B---3--:R-:W-:-:S04]  /*2a00*/  LOP3.LUT R26, R26, 0xff, RZ, 0xc0, !PT ;  /* 0x000000ff1a1a7812 */ /* 0x008fc800078ec0ff */
[----:B------:R-:W-:-:S05]  /*2a10*/  F2FP.F16.E4M3.UNPACK_B R26, R26 ;  /* 0x0000001aff1a723e */ /* 0x000fca00020006ff */
[----:B------:R-:W-:-:S05]  /*2a20*/  HADD2.F32 R26, -RZ, R26.H0_H0 ;  /* 0x2000001aff1a7230 */ /* 0x000fca0000004100 */
[----:B------:R-:W-:-:S04]  /*2a30*/  FMUL R26, R26, R3 ;  /* 0x000000031a1a7220 */ /* 0x000fc80000400000 */
[----:B--2---:R-:W-:-:S05]  /*2a40*/  FFMA R26, R69, R2, R26 ;  /* 0x00000002451a7223 */ /* 0x004fca000000001a */
[----:B------:R-:W-:Y:S02]  /*2a50*/  F2FP.SATFINITE.E4M3.F32.PACK_AB_MERGE_C R41, RZ, R26, RZ ;  /* 0x0000001aff29723e */ /* 0x000fe400048070ff */
[----:B------:R-:W-:-:S03]  /*2a60*/  PRMT R26, RZ, 0x7610, R26 ;  /* 0x00007610ff1a7816 */ /* 0x000fc6000000001a */
[----:B------:R0:W-:Y:S04]  /*2a70*/  @!P3 STG.E.U8 desc[UR20][R34.64], R41 ;  /* 0x000000292200b986 */ /* 0x0001e8000c101114 */
[----:B------:R-:W2:Y:S01]  /*2a80*/  @!P2 LDG.E.U8 R26, desc[UR20][R36.64+0x1] ;  /* 0x00000114241aa981 */ /* 0x000ea2000c1e1100 */
[----:B------:R-:W-:Y:S02]  /*2a90*/  IADD3 R39, P0, R33, 0x8, RZ ;  /* 0x0000000821277810 */ /* 0x000fe40007f1e0ff */
[----:B----4-:R-:W-:-:S03]  /*2aa0*/  @!P2 IADD3 R40, P5, R14, R42, RZ ;  /* 0x0000002a0e28a210 */ /* 0x010fc60007fbe0ff */
[----:B------:R-:W-:Y:S01]  /*2ab0*/  IMAD.X R32, RZ, RZ, R27, P0 ;  /* 0x000000ffff207224 */ /* 0x000fe200000e061b */
[----:B------:R-:W-:Y:S01]  /*2ac0*/  ISETP.GE.AND P0, PT, R29, 0x9, PT ;  /* 0x000000091d00780c */ /* 0x000fe20003f06270 */
[----:B0-----:R-:W-:-:S03]  /*2ad0*/  IMAD.WIDE.U32 R34, R39, UR6, R30 ;  /* 0x0000000627227c25 */ /* 0x001fc6000f8e001e */
[----:B------:R-:W-:Y:S01]  /*2ae0*/  ISETP.LT.OR P3, PT, R25, 0x1, !P0 ;  /* 0x000000011900780c */ /* 0x000fe20004761670 */
[----:B------:R-:W-:Y:S01]  /*2af0*/  IMAD R32, R32, UR6, RZ ;  /* 0x0000000620207c24 */ /* 0x000fe2000f8e02ff */
[----:B------:R-:W-:Y:S01]  /*2b00*/  IADD3 R38, P4, R34, UR10, RZ ;  /* 0x0000000a22267c10 */ /* 0x000fe2000ff9e0ff */
[----:B------:R-:W-:Y:S02]  /*2b10*/  @!P2 IMAD.X R41, R28, 0x1, R43, P5 ;  /* 0x000000011c29a824 */ /* 0x000fe400028e062b */
[----:B------:R-:W-:-:S05]  /*2b20*/  IMAD R39, R39, UR7, R32 ;  /* 0x0000000727277c24 */ /* 0x000fca000f8e0220 */
[----:B------:R-:W-:-:S03]  /*2b30*/  IADD3.X R39, R35, UR11, R39, P4, !PT ;  /* 0x0000000b23277c10 */ /* 0x000fc6000a7fe427 */
[----:B------:R-:W0:Y:S01]  /*2b40*/  @!P3 LDC.64 R34, c[0x0][0x5c0] ;  /* 0x00017000ff22bb82 */ /* 0x000e220000000a00 */
[----:B--2---:R-:W-:-:S04]  /*2b50*/  LOP3.LUT R26, R26, 0xff, RZ, 0xc0, !PT ;  /* 0x000000ff1a1a7812 */ /* 0x004fc800078ec0ff */
[----:B------:R-:W-:-:S05]  /*2b60*/  F2FP.F16.E4M3.UNPACK_B R26, R26 ;  /* 0x0000001aff1a723e */ /* 0x000fca00020006ff */
[----:B------:R-:W-:-:S05]  /*2b70*/  HADD2.F32 R26, -RZ, R26.H0_H0 ;  /* 0x2000001aff1a7230 */ /* 0x000fca0000004100 */
[----:B------:R-:W-:-:S04]  /*2b80*/  FMUL R26, R26, R3 ;  /* 0x000000031a1a7220 */ /* 0x000fc80000400000 */
[----:B------:R-:W-:-:S05]  /*2b90*/  FFMA R26, R67, R2, R26 ;  /* 0x00000002431a7223 */ /* 0x000fca000000001a */
[----:B------:R-:W-:Y:S02]  /*2ba0*/  F2FP.SATFINITE.E4M3.F32.PACK_AB_MERGE_C R43, RZ, R26, RZ ;  /* 0x0000001aff2b723e */ /* 0x000fe400048070ff */
[----:B------:R-:W-:-:S03]  /*2bb0*/  PRMT R26, RZ, 0x7610, R26 ;  /* 0x00007610ff1a7816 */ /* 0x000fc6000000001a */
[----:B------:R2:W-:Y:S04]  /*2bc0*/  @!P2 STG.E.U8 desc[UR20][R40.64+0x1], R43 ;  /* 0x0000012b2800a986 */ /* 0x0005e8000c101114 */
[----:B------:R-:W3:Y:S01]  /*2bd0*/  @!P3 LDG.E.U8 R26, desc[UR20][R38.64] ;  /* 0x00000014261ab981 */ /* 0x000ee2000c1e1100 */
[----:B------:R-:W-:Y:S02]  /*2be0*/  ISETP.LT.OR P2, PT, R25, 0x2, !P0 ;  /* 0x000000021900780c */ /* 0x000fe40004741670 */
[----:B0-----:R-:W-:-:S04]  /*2bf0*/  @!P3 IADD3 R34, P4, P5, R14, R34, R12 ;  /* 0x000000220e22b210 */ /* 0x001fc80007d9e00c */
[----:B------:R-:W-:-:S07]  /*2c00*/  @!P3 IADD3.X R35, R28, R35, R5, P4, P5 ;  /* 0x000000231c23b210 */ /* 0x000fce00027ea405 */
[----:B------:R-:W0:Y:S01]  /*2c10*/  @!P2 LDC.64 R44, c[0x0][0x5c0] ;  /* 0x00017000ff2cab82 */ /* 0x000e220000000a00 */
[----:B---3--:R-:W-:-:S04]  /*2c20*/  LOP3.LUT R26, R26, 0xff, RZ, 0xc0, !PT ;  /* 0x000000ff1a1a7812 */ /* 0x008fc800078ec0ff */
[----:B------:R-:W-:-:S05]  /*2c30*/  F2FP.F16.E4M3.UNPACK_B R26, R26 ;  /* 0x0000001aff1a723e */ /* 0x000fca00020006ff */
[----:B------:R-:W-:-:S05]  /*2c40*/  HADD2.F32 R26, -RZ, R26.H0_H0 ;  /* 0x2000001aff1a7230 */ /* 0x000fca0000004100 */
[----:B------:R-:W-:-:S04]  /*2c50*/  FMUL R26, R26, R3 ;  /* 0x000000031a1a7220 */ /* 0x000fc80000400000 */
[----:B------:R-:W-:-:S05]  /*2c60*/  FFMA R26, R61, R2, R26 ;  /* 0x000000023d1a7223 */ /* 0x000fca000000001a */
[----:B--2---:R-:W-:Y:S02]  /*2c70*/  F2FP.SATFINITE.E4M3.F32.PACK_AB_MERGE_C R43, RZ, R26, RZ ;  /* 0x0000001aff2b723e */ /* 0x004fe400048070ff */
[----:B------:R-:W-:-:S03]  /*2c80*/  PRMT R26, RZ, 0x7610, R26 ;  /* 0x00007610ff1a7816 */ /* 0x000fc6000000001a */
[----:B------:R2:W-:Y:S04]  /*2c90*/  @!P3 STG.E.U8 desc[UR20][R34.64], R43 ;  /* 0x0000002b2200b986 */ /* 0x0005e8000c101114 */
[----:B------:R-:W3:Y:S01]  /*2ca0*/  @!P2 LDG.E.U8 R26, desc[UR20][R38.64+0x1] ;  /* 0x00000114261aa981 */ /* 0x000ee2000c1e1100 */
[----:B------:R-:W-:Y:S02]  /*2cb0*/  ISETP.LT.OR P3, PT, R25, 0x9, !P1 ;  /* 0x000000091900780c */ /* 0x000fe40004f61670 */
[----:B0-----:R-:W-:-:S11]  /*2cc0*/  @!P2 IADD3 R40, P4, P5, R14, R44, R12 ;  /* 0x0000002c0e28a210 */ /* 0x001fd60007d9e00c */
[----:B--2---:R-:W0:Y:S01]  /*2cd0*/  @!P3 LDC.64 R34, c[0x0][0x5c0] ;  /* 0x00017000ff22bb82 */ /* 0x004e220000000a00 */
[----:B---3--:R-:W-:-:S04]  /*2ce0*/  LOP3.LUT R26, R26, 0xff, RZ, 0xc0, !PT ;  /* 0x000000ff1a1a7812 */ /* 0x008fc800078ec0ff */
[----:B------:R-:W-:-:S05]  /*2cf0*/  F2FP.F16.E4M3.UNPACK_B R26, R26 ;  /* 0x0000001aff1a723e */ /* 0x000fca00020006ff */
[----:B------:R-:W-:-:S05]  /*2d00*/  HADD2.F32 R26, -RZ, R26.H0_H0 ;  /* 0x2000001aff1a7230 */ /* 0x000fca0000004100 */
[----:B------:R-:W-:Y:S01]  /*2d10*/  FMUL R41, R26, R3 ;  /* 0x000000031a297220 */ /* 0x000fe20000400000 */
[----:B------:R-:W-:-:S03]  /*2d20*/  PRMT R26, RZ, 0x7610, R26 ;  /* 0x00007610ff1a7816 */ /* 0x000fc6000000001a */
[----:B------:R-:W-:Y:S01]  /*2d30*/  FFMA R60, R60, R2, R41 ;  /* 0x000000023c3c7223 */ /* 0x000fe20000000029 */
[----:B------:R-:W-:-:S04]  /*2d40*/  @!P2 IADD3.X R41, R28, R45, R5, P4, P5 ;  /* 0x0000002d1c29a210 */ /* 0x000fc800027ea405 */
[----:B------:R-:W-:-:S05]  /*2d50*/  F2FP.SATFINITE.E4M3.F32.PACK_AB_MERGE_C R43, RZ, R60, RZ ;  /* 0x0000003cff2b723e */ /* 0x000fca00048070ff */
[----:B------:R2:W-:Y:S04]  /*2d60*/  @!P2 STG.E.U8 desc[UR20][R40.64+0x1], R43 ;  /* 0x0000012b2800a986 */ /* 0x0005e8000c101114 */
[----:B------:R-:W3:Y:S01]  /*2d70*/  @!P3 LDG.E.U8 R26, desc[UR20][R36.64+0x8] ;  /* 0x00000814241ab981 */ /* 0x000ee2000c1e1100 */
[----:B------:R-:W-:Y:S02]  /*2d80*/  ISETP.LT.OR P1, PT, R25, 0xa, !P1 ;  /* 0x0000000a1900780c */ /* 0x000fe40004f21670 */
[----:B0-----:R-:W-:-:S05]  /*2d90*/  @!P3 IADD3 R34, P2, R14, R34, RZ ;  /* 0x000000220e22b210 */ /* 0x001fca0007f5e0ff */
[----:B------:R-:W-:-:S06]  /*2da0*/  @!P3 IMAD.X R35, R28, 0x1, R35, P2 ;  /* 0x000000011c23b824 */ /* 0x000fcc00010e0623 */
        /* <DEDUP_REMOVED lines=11> */
[----:B0-----:R-:W-:-:S11]  /*2e60*/  @!P1 IADD3 R40, P3, R14, R44, RZ ;  /* 0x0000002c0e289210 */ /* 0x001fd60007f7e0ff */
[----:B--2---:R-:W0:Y:S01]  /*2e70*/  @!P2 LDC.64 R34, c[0x0][0x5c0] ;  /* 0x00017000ff22ab82 */ /* 0x004e220000000a00 */
[----:B---3--:R-:W-:-:S04]  /*2e80*/  LOP3.LUT R26, R26, 0xff, RZ, 0xc0, !PT ;  /* 0x000000ff1a1a7812 */ /* 0x008fc800078ec0ff */
[----:B------:R-:W-:-:S05]  /*2e90*/  F2FP.F16.E4M3.UNPACK_B R26, R26 ;  /* 0x0000001aff1a723e */ /* 0x000fca00020006ff */
[----:B------:R-:W-:-:S05]  /*2ea0*/  HADD2.F32 R26, -RZ, R26.H0_H0 ;  /* 0x2000001aff1a7230 */ /* 0x000fca0000004100 */
[----:B------:R-:W-:Y:S01]  /*2eb0*/  FMUL R41, R26, R3 ;  /* 0x000000031a297220 */ /* 0x000fe20000400000 */
[----:B------:R-:W-:-:S03]  /*2ec0*/  PRMT R26, RZ, 0x7610, R26 ;  /* 0x00007610ff1a7816 */ /* 0x000fc6000000001a */
[----:B------:R-:W-:Y:S01]  /*2ed0*/  FFMA R58, R58, R2, R41 ;  /* 0x000000023a3a7223 */ /* 0x000fe20000000029 */
[----:B------:R-:W-:-:S04]  /*2ee0*/  @!P1 IMAD.X R41, R28, 0x1, R45, P3 ;  /* 0x000000011c299824 */ /* 0x000fc800018e062d */
[----:B------:R-:W-:-:S05]  /*2ef0*/  F2FP.SATFINITE.E4M3.F32.PACK_AB_MERGE_C R43, RZ, R58, RZ ;  /* 0x0000003aff2b723e */ /* 0x000fca00048070ff */
        /* <DEDUP_REMOVED lines=14> */
[----:B------:R0:W3:Y:S01]  /*2fe0*/  @!P1 LDG.E.U8 R26, desc[UR20][R38.64+0x9] ;  /* 0x00000914261a9981 */ /* 0x0000e2000c1e1100 */
[----:B------:R-:W-:-:S05]  /*2ff0*/  IADD3 R41, P0, R33, 0x80, RZ ;  /* 0x0000008021297810 */ /* 0x000fca0007f1e0ff */
[----:B------:R-:W-:Y:S01]  /*3000*/  IMAD.X R32, RZ, RZ, R27, P0 ;  /* 0x000000ffff207224 */ /* 0x000fe200000e061b */
[----:B------:R-:W-:Y:S01]  /*3010*/  ISETP.GE.AND P0, PT, R29, 0x81, PT ;  /* 0x000000811d00780c */ /* 0x000fe20003f06270 */
[----:B--2---:R-:W-:Y:S01]  /*3020*/  IMAD.WIDE.U32 R34, R41, UR6, R30 ;  /* 0x0000000629227c25 */ /* 0x004fe2000f8e001e */
[----:B0-----:R-:W-:-:S03]  /*3030*/  @!P1 IADD3 R38, P4, P5, R14, R44, R12 ;  /* 0x0000002c0e269210 */ /* 0x001fc60007d9e00c */
[----:B------:R-:W-:Y:S01]  /*3040*/  IMAD R32, R32, UR6, RZ ;  /* 0x0000000620207c24 */ /* 0x000fe2000f8e02ff */
[----:B------:R-:W-:Y:S02]  /*3050*/  ISETP.LT.OR P3, PT, R25, 0x1, !P0 ;  /* 0x000000011900780c */ /* 0x000fe40004761670 */
[----:B------:R-:W-:Y:S01]  /*3060*/  IADD3 R36, P2, R34, UR10, RZ ;  /* 0x0000000a22247c10 */ /* 0x000fe2000ff5e0ff */
[----:B------:R-:W-:Y:S01]  /*3070*/  IMAD R41, R41, UR7, R32 ;  /* 0x0000000729297c24 */ /* 0x000fe2000f8e0220 */
[----:B------:R-:W-:Y:S02]  /*3080*/  @!P1 IADD3.X R39, R28, R45, R5, P4, P5 ;  /* 0x0000002d1c279210 */ /* 0x000fe400027ea405 */
[----:B---3--:R-:W-:-:S04]  /*3090*/  LOP3.LUT R26, R26, 0xff, RZ, 0xc0, !PT ;  /* 0x000000ff1a1a7812 */ /* 0x008fc800078ec0ff */
[----:B------:R-:W-:-:S05]  /*30a0*/  F2FP.F16.E4M3.UNPACK_B R26, R26 ;  /* 0x0000001aff1a723e */ /* 0x000fca00020006ff */
[----:B------:R-:W-:-:S05]  /*30b0*/  HADD2.F32 R26, -RZ, R26.H0_H0 ;  /* 0x2000001aff1a7230 */ /* 0x000fca0000004100 */
[----:B------:R-:W-:Y:S01]  /*30c0*/  FMUL R37, R26, R3 ;  /* 0x000000031a257220 */ /* 0x000fe20000400000 */
[----:B------:R-:W-:-:S03]  /*30d0*/  PRMT R26, RZ, 0x7610, R26 ;  /* 0x00007610ff1a7816 */ /* 0x000fc6000000001a */
[----:B------:R-:W-:-:S05]  /*30e0*/  FFMA R37, R56, R2, R37 ;  /* 0x0000000238257223 */ /* 0x000fca0000000025 */
[----:B------:R-:W-:Y:S02]  /*30f0*/  F2FP.SATFINITE.E4M3.F32.PACK_AB_MERGE_C R43, RZ, R37, RZ ;  /* 0x00000025ff2b723e */ /* 0x000fe400048070ff */
[----:B------:R-:W-:Y:S02]  /*3100*/  IADD3.X R37, R35, UR11, R41, P2, !PT ;  /* 0x0000000b23257c10 */ /* 0x000fe400097fe429 */
[----:B------:R-:W0:Y:S01]  /*3110*/  @!P3 LDC.64 R34, c[0x0][0x5c0] ;  /* 0x00017000ff22bb82 */ /* 0x000e220000000a00 */
[----:B------:R2:W-:Y:S04]  /*3120*/  @!P1 STG.E.U8 desc[UR20][R38.64+0x9], R43 ;  /* 0x0000092b26009986 */ /* 0x0005e8000c101114 */
[----:B------:R-:W3:Y:S01]  /*3130*/  @!P3 LDG.E.U8 R26, desc[UR20][R36.64] ;  /* 0x00000014241ab981 */ /* 0x000ee2000c1e1100 */
[----:B------:R-:W-:-:S13]  /*3140*/  ISETP.LT.OR P2, PT, R25, 0x2, !P0 ;  /* 0x000000021900780c */ /* 0x000fda0004741670 */
[----:B------:R-:W4:Y:S01]  /*3150*/  @!P2 LDC.64 R44, c[0x0][0x5c0] ;  /* 0x00017000ff2cab82 */ /* 0x000f220000000a00 */
[----:B0-----:R-:W-:-:S04]  /*3160*/  @!P3 IADD3 R34, P1, P4, R14, R34, R11 ;  /* 0x000000220e22b210 */ /* 0x001fc80007c3e00b */
[----:B------:R-:W-:Y:S02]  /*3170*/  @!P3 IADD3.X R35, R28, R35, R4, P1, P4 ;  /* 0x000000231c23b210 */ /* 0x000fe40000fe8404 */
        /* <DEDUP_REMOVED lines=8> */
[----:B------:R-:W2:Y:S01]  /*3200*/  @!P2 LDG.E.U8 R26, desc[UR20][R36.64+0x1] ;  /* 0x00000114241aa981 */ /* 0x000ea2000c1e1100 */
[----:B------:R-:W-:Y:S02]  /*3210*/  IADD3 R41, P1, R33, 0x88, RZ ;  /* 0x0000008821297810 */ /* 0x000fe40007f3e0ff */
[----:B----4-:R-:W-:-:S03]  /*3220*/  @!P2 IADD3 R40, P4, P5, R14, R44, R11 ;  /* 0x0000002c0e28a210 */ /* 0x010fc60007d9e00b */
[----:B------:R-:W-:Y:S01]  /*3230*/  IMAD.X R32, RZ, RZ, R27, P1 ;  /* 0x000000ffff207224 */ /* 0x000fe200008e061b */
[----:B------:R-:W-:Y:S01]  /*3240*/  ISETP.GE.AND P1, PT, R29, 0x89, PT ;  /* 0x000000891d00780c */ /* 0x000fe20003f26270 */
[----:B0-----:R-:W-:-:S03]  /*3250*/  IMAD.WIDE.U32 R34, R41, UR6, R30 ;  /* 0x0000000629227c25 */ /* 0x001fc6000f8e001e */
[----:B------:R-:W-:Y:S01]  /*3260*/  ISETP.LT.OR P3, PT, R25, 0x1, !P1 ;  /* 0x000000011900780c */ /* 0x000fe20004f61670 */
[----:B------:R-:W-:-:S04]  /*3270*/  IMAD R32, R32, UR6, RZ ;  /* 0x0000000620207c24 */ /* 0x000fc8000f8e02ff */
[----:B------:R-:W-:Y:S01]  /*3280*/  IMAD R43, R41, UR7, R32 ;  /* 0x00000007292b7c24 */ /* 0x000fe2000f8e0220 */
[----:B------:R-:W-:Y:S02]  /*3290*/  @!P2 IADD3.X R41, R28, R45, R4, P4, P5 ;  /* 0x0000002d1c29a210 */ /* 0x000fe400027ea404 */
[----:B------:R-:W-:Y:S02]  /*32a0*/  IADD3 R38, P4, R34, UR10, RZ ;  /* 0x0000000a22267c10 */ /* 0x000fe4000ff9e0ff */
[----:B--2---:R-:W-:-:S04]  /*32b0*/  LOP3.LUT R26, R26, 0xff, RZ, 0xc0, !PT ;  /* 0x000000ff1a1a7812 */ /* 0x004fc800078ec0ff */
        /* <DEDUP_REMOVED lines=10> */
[----:B------:R-:W-:-:S02]  /*3360*/  @!P3 IADD3 R35, P4, P5, R11, R14, R12 ;  /* 0x0000000e0b23b210 */ /* 0x000fc40007d9e00c */
[----:B------:R-:W-:Y:S02]  /*3370*/  ISETP.LT.OR P2, PT, R25, 0x2, !P1 ;  /* 0x000000021900780c */ /* 0x000fe40004f41670 */
[----:B------:R-:W-:-:S11]  /*3380*/  @!P3 IADD3.X R32, R4, R28, R5, P4, P5 ;  /* 0x0000001c0420b210 */ /* 0x000fd600027ea405 */
[----:B------:R-:W4:Y:S01]  /*3390*/  @!P2 LDC.64 R46, c[0x0][0x5c0] ;  /* 0x00017000ff2eab82 */ /* 0x000f220000000a00 */
[----:B0-----:R-:W-:-:S05]  /*33a0*/  @!P3 IADD3 R34, P4, R35, R42, RZ ;  /* 0x0000002a2322b210 */ /* 0x001fca0007f9e0ff */
[----:B------:R-:W-:Y:S01]  /*33b0*/  @!P3 IMAD.X R35, R32, 0x1, R43, P4 ;  /* 0x000000012023b824 */ /* 0x000fe200020e062b */
[----:B---3--:R-:W-:-:S04]  /*33c0*/  LOP3.LUT R26, R26, 0xff, RZ, 0xc0, !PT ;  /* 0x000000ff1a1a7812 */ /* 0x008fc800078ec0ff */
        /* <DEDUP_REMOVED lines=8> */
[----:B--2---:R-:W-:Y:S02]  /*3450*/  @!P2 IADD3 R45, P4, P5, R11, R14, R12 ;  /* 0x0000000e0b2da210 */ /* 0x004fe40007d9e00c */
[----:B------:R-:W-:-:S13]  /*3460*/  ISETP.LT.OR P3, PT, R25, 0x9, !P0 ;  /* 0x000000091900780c */ /* 0x000fda0004761670 */
[----:B0-----:R-:W0:Y:S01]  /*3470*/  @!P3 LDC.64 R34, c[0x0][0x5c0] ;  /* 0x00017000ff22bb82 */ /* 0x001e220000000a00 */
[----:B---3--:R-:W-:-:S04]  /*3480*/  LOP3.LUT R26, R26, 0xff, RZ, 0xc0, !PT ;  /* 0x000000ff1a1a7812 */ /* 0x008fc800078ec0ff */
[----:B------:R-:W-:-:S05]  /*3490*/  F2FP.F16.E4M3.UNPACK_B R26, R26 ;  /* 0x0000001aff1a723e */ /* 0x000fca00020006ff */
[----:B------:R-:W-:-:S05]  /*34a0*/  HADD2.F32 R26, -RZ, R26.H0_H0 ;  /* 0x2000001aff1a7230 */ /* 0x000fca0000004100 */
[----:B------:R-:W-:Y:S01]  /*34b0*/  FMUL R41, R26, R3 ;  /* 0x000000031a297220 */ /* 0x000fe20000400000 */
[----:B------:R-:W-:Y:S02]  /*34c0*/  @!P2 IADD3.X R26, R4, R28, R5, P4, P5 ;  /* 0x0000001c041aa210 */ /* 0x000fe400027ea405 */
[----:B----4-:R-:W-:Y:S01]  /*34d0*/  @!P2 IADD3 R40, P4, R45, R46, RZ ;  /* 0x0000002e2d28a210 */ /* 0x010fe20007f9e0ff */
[----:B------:R-:W-:-:S04]  /*34e0*/  FFMA R52, R52, R2, R41 ;  /* 0x0000000234347223 */ /* 0x000fc80000000029 */
[----:B------:R-:W-:Y:S01]  /*34f0*/  @!P2 IMAD.X R41, R26, 0x1, R47, P4 ;  /* 0x000000011a29a824 */ /* 0x000fe200020e062f */
        /* <DEDUP_REMOVED lines=16> */
[----:B------:R3:W4:Y:S01]  /*3600*/  @!P0 LDG.E.U8 R26, desc[UR20][R36.64+0x9] ;  /* 0x00000914241a8981 */ /* 0x000722000c1e1100 */
[----:B------:R-:W-:Y:S02]  /*3610*/  ISETP.LT.OR P2, PT, R25, 0x9, !P1 ;  /* 0x000000091900780c */ /* 0x000fe40004f41670 */
[----:B0-----:R-:W-:-:S11]  /*3620*/  @!P0 IADD3 R40, P3, P4, R14, R44, R11 ;  /* 0x0000002c0e288210 */ /* 0x001fd60007c7e00b */
[----:B---3--:R-:W0:Y:S01]  /*3630*/  @!P2 LDC.64 R36, c[0x0][0x5c0] ;  /* 0x00017000ff24ab82 */ /* 0x008e220000000a00 */
[----:B----4-:R-:W-:-:S04]  /*3640*/  LOP3.LUT R26, R26, 0xff, RZ, 0xc0, !PT ;  /* 0x000000ff1a1a7812 */ /* 0x010fc800078ec0ff */
[----:B------:R-:W-:-:S05]  /*3650*/  F2FP.F16.E4M3.UNPACK_B R26, R26 ;  /* 0x0000001aff1a723e */ /* 0x000fca00020006ff */
[----:B------:R-:W-:-:S05]  /*3660*/  HADD2.F32 R26, -RZ, R26.H0_H0 ;  /* 0x2000001aff1a7230 */ /* 0x000fca0000004100 */
[----:B------:R-:W-:Y:S01]  /*3670*/  FMUL R41, R26, R3 ;  /* 0x000000031a297220 */ /* 0x000fe20000400000 */
[----:B------:R-:W-:-:S03]  /*3680*/  PRMT R26, RZ, 0x7610, R26 ;  /* 0x00007610ff1a7816 */ /* 0x000fc6000000001a */
[----:B------:R-:W-:Y:S01]  /*3690*/  FFMA R50, R50, R2, R41 ;  /* 0x0000000232327223 */ /* 0x000fe20000000029 */
[----:B------:R-:W-:-:S04]  /*36a0*/  @!P0 IADD3.X R41, R28, R45, R4, P3, P4 ;  /* 0x0000002d1c298210 */ /* 0x000fc80001fe8404 */
[----:B--2---:R-:W-:-:S05]  /*36b0*/  F2FP.SATFINITE.E4M3.F32.PACK_AB_MERGE_C R43, RZ, R50, RZ ;  /* 0x00000032ff2b723e */ /* 0x004fca00048070ff */
[----:B------:R2:W-:Y:S04]  /*36c0*/  @!P0 STG.E.U8 desc[UR20][R40.64+0x9], R43 ;  /* 0x0000092b28008986 */ /* 0x0005e8000c101114 */
[----:B------:R-:W3:Y:S01]  /*36d0*/  @!P2 LDG.E.U8 R26, desc[UR20][R38.64+0x8] ;  /* 0x00000814261aa981 */ /* 0x000ee2000c1e1100 */
[----:B------:R-:W-:Y:S02]  /*36e0*/  @!P2 IADD3 R35, P0, P3, R11, R14, R12 ;  /* 0x0000000e0b23a210 */ /* 0x000fe40007b1e00c */
[----:B------:R-:W-:Y:S02]  /*36f0*/  ISETP.LT.OR P1, PT, R25, 0xa, !P1 ;  /* 0x0000000a1900780c */ /* 0x000fe40004f21670 */
[----:B0-----:R-:W-:Y:S02]  /*3700*/  @!P2 IADD3 R34, P4, R35, R36, RZ ;  /* 0x000000242322a210 */ /* 0x001fe40007f9e0ff */
[----:B------:R-:W-:-:S05]  /*3710*/  @!P2 IADD3.X R32, R4, R28, R5, P0, P3 ;  /* 0x0000001c0420a210 */ /* 0x000fca00007e6405 */
[----:B------:R-:W-:-:S04]  /*3720*/  @!P2 IMAD.X R35, R32, 0x1, R37, P4 ;  /* 0x000000012023a824 */ /* 0x000fc800020e0625 */
        /* <DEDUP_REMOVED lines=10> */
[----:B------:R-:W-:Y:S02]  /*37d0*/  IADD3 R41, P0, R33, 0x100, RZ ;  /* 0x0000010021297810 */ /* 0x000fe40007f1e0ff */
[----:B------:R-:W-:-:S04]  /*37e0*/  @!P1 IADD3 R45, P4, P5, R11, R14, R12 ;  /* 0x0000000e0b2d9210 */ /* 0x000fc80007d9e00c */
[----:B------:R-:W-:Y:S01]  /*37f0*/  @!P1 IADD3.X R32, R4, R28, R5, P4, P5 ;  /* 0x0000001c04209210 */ /* 0x000fe200027ea405 */
[----:B--2---:R-:W-:Y:S01]  /*3800*/  IMAD.WIDE.U32 R34, R41, UR6, R30 ;  /* 0x0000000629227c25 */ /* 0x004fe2000f8e001e */
[----:B0-----:R-:W-:Y:S02]  /*3810*/  @!P1 IADD3 R38, P3, R45, R46, RZ ;  /* 0x0000002e2d269210 */ /* 0x001fe40007f7e0ff */
[----:B------:R-:W-:-:S03]  /*3820*/  IADD3 R36, P4, R34, UR10, RZ ;  /* 0x0000000a22247c10 */ /* 0x000fc6000ff9e0ff */
[----:B------:R-:W-:Y:S01]  /*3830*/  @!P1 IMAD.X R39, R32, 0x1, R47, P3 ;  /* 0x0000000120279824 */ /* 0x000fe200018e062f */
[----:B---3--:R-:W-:-:S04]  /*3840*/  LOP3.LUT R26, R26, 0xff, RZ, 0xc0, !PT ;  /* 0x000000ff1a1a7812 */ /* 0x008fc800078ec0ff */
[----:B------:R-:W-:-:S05]  /*3850*/  F2FP.F16.E4M3.UNPACK_B R26, R26 ;  /* 0x0000001aff1a723e */ /* 0x000fca00020006ff */
[----:B------:R-:W-:-:S05]  /*3860*/  HADD2.F32 R26, -RZ, R26.H0_H0 ;  /* 0x2000001aff1a7230 */ /* 0x000fca0000004100 */
[----:B------:R-:W-:Y:S01]  /*3870*/  FMUL R37, R26, R3 ;  /* 0x000000031a257220 */ /* 0x000fe20000400000 */
[----:B------:R-:W-:Y:S01]  /*3880*/  IMAD.X R26, RZ, RZ, R27, P0 ;  /* 0x000000ffff1a7224 */ /* 0x000fe200000e061b */
[----:B------:R-:W-:Y:S02]  /*3890*/  ISETP.GE.AND P0, PT, R29, 0x101, PT ;  /* 0x000001011d00780c */ /* 0x000fe40003f06270 */
[----:B------:R-:W-:Y:S01]  /*38a0*/  FFMA R37, R48, R2, R37 ;  /* 0x0000000230257223 */ /* 0x000fe20000000025 */
[----:B------:R-:W-:Y:S01]  /*38b0*/  IMAD R26, R26, UR6, RZ ;  /* 0x000000061a1a7c24 */ /* 0x000fe2000f8e02ff */
[----:B------:R-:W-:-:S03]  /*38c0*/  ISETP.LT.OR P2, PT, R25, 0x1, !P0 ;  /* 0x000000011900780c */ /* 0x000fc60004741670 */
[--C-:B------:R-:W-:Y:S01]  /*38d0*/  IMAD R41, R41, UR7, R26.reuse ;  /* 0x0000000729297c24 */ /* 0x100fe2000f8e021a */
[----:B------:R-:W-:Y:S02]  /*38e0*/  F2FP.SATFINITE.E4M3.F32.PACK_AB_MERGE_C R43, RZ, R37, RZ ;  /* 0x00000025ff2b723e */ /* 0x000fe400048070ff */
[----:B------:R-:W-:Y:S02]  /*38f0*/  PRMT R26, RZ, 0x7610, R26 ;  /* 0x00007610ff1a7816 */ /* 0x000fe4000000001a */
[----:B------:R-:W-:Y:S01]  /*3900*/  IADD3.X R37, R35, UR11, R41, P4, !PT ;  /* 0x0000000b23257c10 */ /* 0x000fe2000a7fe429 */
[----:B------:R0:W-:Y:S04]  /*3910*/  @!P1 STG.E.U8 desc[UR20][R38.64+0x9], R43 ;  /* 0x0000092b26009986 */ /* 0x0001e8000c101114 */
[----:B------:R-:W2:Y:S01]  /*3920*/  @!P2 LDG.E.U8 R26, desc[UR20][R36.64] ;  /* 0x00000014241aa981 */ /* 0x000ea2000c1e1100 */
[----:B------:R-:W3:Y:S01]  /*3930*/  @!P2 LDC.64 R34, c[0x0][0x5c0] ;  /* 0x00017000ff22ab82 */ /* 0x000ee20000000a00 */
[----:B------:R-:W-:-:S13]  /*3940*/  ISETP.LT.OR P3, PT, R25, 0x2, !P0 ;  /* 0x000000021900780c */ /* 0x000fda0004761670 */
[----:B------:R-:W4:Y:S01]  /*3950*/  @!P3 LDC.64 R40, c[0x0][0x5c0] ;  /* 0x00017000ff28bb82 */ /* 0x000f220000000a00 */
[----:B---3--:R-:W-:-:S04]  /*3960*/  @!P2 IADD3 R34, P1, P4, R14, R34, R13 ;  /* 0x000000220e22a210 */ /* 0x008fc80007c3e00d */
[----:B------:R-:W-:Y:S02]  /*3970*/  @!P2 IADD3.X R35, R28, R35, R6, P1, P4 ;  /* 0x000000231c23a210 */ /* 0x000fe40000fe8406 */
[----:B--2---:R-:W-:-:S04]  /*3980*/  LOP3.LUT R26, R26, 0xff, RZ, 0xc0, !PT ;  /* 0x000000ff1a1a7812 */ /* 0x004fc800078ec0ff */
[----:B------:R-:W-:-:S05]  /*3990*/  F2FP.F16.E4M3.UNPACK_B R26, R26 ;  /* 0x0000001aff1a723e */ /* 0x000fca00020006ff */
[----:B------:R-:W-:-:S05]  /*39a0*/  HADD2.F32 R26, -RZ, R26.H0_H0 ;  /* 0x2000001aff1a7230 */ /* 0x000fca0000004100 */
[----:B------:R-:W-:-:S04]  /*39b0*/  FMUL R26, R26, R3 ;  /* 0x000000031a1a7220 */ /* 0x000fc80000400000 */
[----:B------:R-:W-:Y:S01]  /*39c0*/  FFMA R26, R23, R2, R26 ;  /* 0x00000002171a7223 */ /* 0x000fe2000000001a */
[----:B------:R-:W-:-:S04]  /*39d0*/  PRMT R23, RZ, 0x7610, R23 ;  /* 0x00007610ff177816 */ /* 0x000fc80000000017 */
[----:B0-----:R-:W-:-:S05]  /*39e0*/  F2FP.SATFINITE.E4M3.F32.PACK_AB_MERGE_C R39, RZ, R26, RZ ;  /* 0x0000001aff27723e */ /* 0x001fca00048070ff */
[----:B------:R0:W-:Y:S04]  /*39f0*/  @!P2 STG.E.U8 desc[UR20][R34.64], R39 ;  /* 0x000000272200a986 */ /* 0x0001e8000c101114 */
[----:B------:R-:W2:Y:S01]  /*3a00*/  @!P3 LDG.E.U8 R23, desc[UR20][R36.64+0x1] ;  /* 0x000001142417b981 */ /* 0x000ea2000c1e1100 */
[----:B------:R-:W-:Y:S02]  /*3a10*/  IADD3 R33, P1, R33, 0x108, RZ ;  /* 0x0000010821217810 */ /* 0x000fe40007f3e0ff */
[----:B----4-:R-:W-:-:S03]  /*3a20*/  @!P3 IADD3 R32, P4, P5, R14, R40, R13 ;  /* 0x000000280e20b210 */ /* 0x010fc60007d9e00d */
[----:B------:R-:W-:Y:S01]  /*3a30*/  IMAD.X R27, RZ, RZ, R27, P1 ;  /* 0x000000ffff1b7224 */ /* 0x000fe200008e061b */
[----:B------:R-:W-:Y:S01]  /*3a40*/  ISETP.GE.AND P1, PT, R29, 0x109, PT ;  /* 0x000001091d00780c */ /* 0x000fe20003f26270 */
[----:B------:R-:W-:-:S03]  /*3a50*/  IMAD.WIDE.U32 R30, R33, UR6, R30 ;  /* 0x00000006211e7c25 */ /* 0x000fc6000f8e001e */
[----:B------:R-:W-:Y:S01]  /*3a60*/  ISETP.LT.OR P2, PT, R25, 0x1, !P1 ;  /* 0x000000011900780c */ /* 0x000fe20004f41670 */
[----:B------:R-:W-:-:S04]  /*3a70*/  IMAD R38, R27, UR6, RZ ;  /* 0x000000061b267c24 */ /* 0x000fc8000f8e02ff */
[----:B------:R-:W-:Y:S01]  /*3a80*/  IMAD R27, R33, UR7, R38 ;  /* 0x00000007211b7c24 */ /* 0x000fe2000f8e0226 */
[----:B------:R-:W-:-:S07]  /*3a90*/  @!P3 IADD3.X R33, R28, R41, R6, P4, P5 ;  /* 0x000000291c21b210 */ /* 0x000fce00027ea406 */
[----:B0-----:R-:W0:Y:S01]  /*3aa0*/  @!P2 LDC.64 R38, c[0x0][0x5c0] ;  /* 0x00017000ff26ab82 */ /* 0x001e220000000a00 */
[----:B--2---:R-:W-:-:S04]  /*3ab0*/  LOP3.LUT R23, R23, 0xff, RZ, 0xc0, !PT ;  /* 0x000000ff17177812 */ /* 0x004fc800078ec0ff */
[----:B------:R-:W-:-:S05]  /*3ac0*/  F2FP.F16.E4M3.UNPACK_B R23, R23 ;  /* 0x00000017ff17723e */ /* 0x000fca00020006ff */
[----:B------:R-:W-:-:S05]  /*3ad0*/  HADD2.F32 R26, -RZ, R23.H0_H0 ;  /* 0x20000017ff1a7230 */ /* 0x000fca0000004100 */
[----:B------:R-:W-:Y:S01]  /*3ae0*/  FMUL R23, R26, R3 ;  /* 0x000000031a177220 */ /* 0x000fe20000400000 */
[----:B------:R-:W-:-:S03]  /*3af0*/  IADD3 R26, P4, R30, UR10, RZ ;  /* 0x0000000a1e1a7c10 */ /* 0x000fc6000ff9e0ff */
[----:B------:R-:W-:Y:S01]  /*3b00*/  FFMA R23, R22, R2, R23 ;  /* 0x0000000216177223 */ /* 0x000fe20000000017 */
[----:B------:R-:W-:Y:S02]  /*3b10*/  PRMT R22, RZ, 0x7610, R22 ;  /* 0x00007610ff167816 */ /* 0x000fe40000000016 */
[----:B------:R-:W-:Y:S02]  /*3b20*/  IADD3.X R27, R31, UR11, R27, P4, !PT ;  /* 0x0000000b1f1b7c10 */ /* 0x000fe4000a7fe41b */
[----:B------:R-:W-:-:S05]  /*3b30*/  F2FP.SATFINITE.E4M3.F32.PACK_AB_MERGE_C R29, RZ, R23, RZ ;  /* 0x00000017ff1d723e */ /* 0x000fca00048070ff */
[----:B------:R2:W-:Y:S04]  /*3b40*/  @!P3 STG.E.U8 desc[UR20][R32.64+0x1], R29 ;  /* 0x0000011d2000b986 */ /* 0x0005e8000c101114 */
[----:B------:R-:W3:Y:S01]  /*3b50*/  @!P2 LDG.E.U8 R22, desc[UR20][R26.64] ;  /* 0x000000141a16a981 */ /* 0x000ee2000c1e1100 */
[----:B------:R-:W-:Y:S02]  /*3b60*/  @!P2 IADD3 R23, P4, P5, R13, R14, R12 ;  /* 0x0000000e0d17a210 */ /* 0x000fe40007d9e00c */
[----:B------:R-:W-:Y:S02]  /*3b70*/  ISETP.LT.OR P3, PT, R25, 0x2, !P1 ;  /* 0x000000021900780c */ /* 0x000fe40004f61670 */
[----:B------:R-:W-:Y:S02]  /*3b80*/  @!P2 IADD3.X R34, R6, R28, R5, P4, P5 ;  /* 0x0000001c0622a210 */ /* 0x000fe400027ea405 */
[----:B---3--:R-:W-:-:S04]  /*3b90*/  LOP3.LUT R22, R22, 0xff, RZ, 0xc0, !PT ;  /* 0x000000ff16167812 */ /* 0x008fc800078ec0ff */
[----:B------:R-:W-:-:S05]  /*3ba0*/  F2FP.F16.E4M3.UNPACK_B R22, R22 ;  /* 0x00000016ff16723e */ /* 0x000fca00020006ff */
[----:B------:R-:W-:-:S05]  /*3bb0*/  HADD2.F32 R22, -RZ, R22.H0_H0 ;  /* 0x20000016ff167230 */ /* 0x000fca0000004100 */
[----:B------:R-:W-:Y:S01]  /*3bc0*/  FMUL R30, R22, R3 ;  /* 0x00000003161e7220 */ /* 0x000fe20000400000 */
[----:B0-----:R-:W-:-:S03]  /*3bd0*/  @!P2 IADD3 R22, P4, R23, R38, RZ ;  /* 0x000000261716a210 */ /* 0x001fc60007f9e0ff */
[----:B------:R-:W-:Y:S01]  /*3be0*/  FFMA R30, R21, R2, R30 ;  /* 0x00000002151e7223 */ /* 0x000fe2000000001e */
[----:B------:R-:W-:Y:S01]  /*3bf0*/  PRMT R21, RZ, 0x7610, R21 ;  /* 0x00007610ff157816 */ /* 0x000fe20000000015 */
[----:B------:R-:W-:Y:S02]  /*3c00*/  @!P2 IMAD.X R23, R34, 0x1, R39, P4 ;  /* 0x000000012217a824 */ /* 0x000fe400020e0627 */
[----:B------:R-:W0:Y:S01]  /*3c10*/  @!P3 LDC.64 R34, c[0x0][0x5c0] ;  /* 0x00017000ff22bb82 */ /* 0x000e220000000a00 */
[----:B--2---:R-:W-:-:S05]  /*3c20*/  F2FP.SATFINITE.E4M3.F32.PACK_AB_MERGE_C R29, RZ, R30, RZ ;  /* 0x0000001eff1d723e */ /* 0x004fca00048070ff */
        /* <DEDUP_REMOVED lines=17> */
[----:B------:R-:W-:-:S13]  /*3d40*/  ISETP.LT.OR P0, PT, R25, 0xa, !P0 ;  /* 0x0000000a1900780c */ /* 0x000fda0004701670 */
[----:B--2---:R-:W2:Y:S01]  /*3d50*/  @!P0 LDC.64 R30, c[0x0][0x5c0] ;  /* 0x00017000ff1e8b82 */ /* 0x004ea20000000a00 */
[----:B---3--:R-:W-:-:S04]  /*3d60*/  LOP3.LUT R20, R20, 0xff, RZ, 0xc0, !PT ;  /* 0x000000ff14147812 */ /* 0x008fc800078ec0ff */
[----:B------:R-:W-:-:S05]  /*3d70*/  F2FP.F16.E4M3.UNPACK_B R20, R20 ;  /* 0x00000014ff14723e */ /* 0x000fca00020006ff */
[----:B------:R-:W-:-:S05]  /*3d80*/  HADD2.F32 R20, -RZ, R20.H0_H0 ;  /* 0x20000014ff147230 */ /* 0x000fca0000004100 */
[----:B------:R-:W-:Y:S01]  /*3d90*/  FMUL R22, R20, R3 ;  /* 0x0000000314167220 */ /* 0x000fe20000400000 */
[----:B0-----:R-:W-:-:S03]  /*3da0*/  @!P2 IADD3 R20, P3, P4, R14, R32, R13 ;  /* 0x000000200e14a210 */ /* 0x001fc60007c7e00d */
[----:B------:R-:W-:Y:S01]  /*3db0*/  FFMA R22, R19, R2, R22 ;  /* 0x0000000213167223 */ /* 0x000fe20000000016 */
[----:B------:R-:W-:Y:S02]  /*3dc0*/  @!P2 IADD3.X R21, R28, R33, R6, P3, P4 ;  /* 0x000000211c15a210 */ /* 0x000fe40001fe8406 */
[----:B------:R-:W-:Y:S02]  /*3dd0*/  PRMT R19, RZ, 0x7610, R19 ;  /* 0x00007610ff137816 */ /* 0x000fe40000000013 */
[----:B------:R-:W-:-:S05]  /*3de0*/  F2FP.SATFINITE.E4M3.F32.PACK_AB_MERGE_C R29, RZ, R22, RZ ;  /* 0x00000016ff1d723e */ /* 0x000fca00048070ff */
[----:B------:R0:W-:Y:S04]  /*3df0*/  @!P2 STG.E.U8 desc[UR20][R20.64+0x8], R29 ;  /* 0x0000081d1400a986 */ /* 0x0001e8000c101114 */
[----:B------:R-:W3:Y:S01]  /*3e00*/  @!P0 LDG.E.U8 R19, desc[UR20][R36.64+0x9] ;  /* 0x0000091424138981 */ /* 0x000ee2000c1e1100 */
[----:B------:R-:W-:Y:S02]  /*3e10*/  ISETP.LT.OR P2, PT, R25, 0x9, !P1 ;  /* 0x000000091900780c */ /* 0x000fe40004f41670 */
[----:B---3--:R-:W-:-:S04]  /*3e20*/  LOP3.LUT R19, R19, 0xff, RZ, 0xc0, !PT ;  /* 0x000000ff13137812 */ /* 0x008fc800078ec0ff */
[----:B------:R-:W-:-:S05]  /*3e30*/  F2FP.F16.E4M3.UNPACK_B R19, R19 ;  /* 0x00000013ff13723e */ /* 0x000fca00020006ff */
[----:B------:R-:W-:-:S05]  /*3e40*/  HADD2.F32 R22, -RZ, R19.H0_H0 ;  /* 0x20000013ff167230 */ /* 0x000fca0000004100 */
[----:B------:R-:W-:Y:S01]  /*3e50*/  FMUL R19, R22, R3 ;  /* 0x0000000316137220 */ /* 0x000fe20000400000 */
[----:B--2---:R-:W-:-:S03]  /*3e60*/  @!P0 IADD3 R22, P3, P4, R14, R30, R13 ;  /* 0x0000001e0e168210 */ /* 0x004fc60007c7e00d */
[----:B------:R-:W-:Y:S01]  /*3e70*/  FFMA R19, R18, R2, R19 ;  /* 0x0000000212137223 */ /* 0x000fe20000000013 */
[----:B------:R-:W-:Y:S02]  /*3e80*/  @!P0 IADD3.X R23, R28, R31, R6, P3, P4 ;  /* 0x0000001f1c178210 */ /* 0x000fe40001fe8406 */
[----:B------:R-:W-:Y:S01]  /*3e90*/  PRMT R18, RZ, 0x7610, R18 ;  /* 0x00007610ff127816 */ /* 0x000fe20000000012 */
[----:B------:R-:W2:Y:S01]  /*3ea0*/  @!P2 LDC.64 R30, c[0x0][0x5c0] ;  /* 0x00017000ff1eab82 */ /* 0x000ea20000000a00 */
[----:B0-----:R-:W-:-:S05]  /*3eb0*/  F2FP.SATFINITE.E4M3.F32.PACK_AB_MERGE_C R21, RZ, R19, RZ ;  /* 0x00000013ff15723e */ /* 0x001fca00048070ff */
[----:B------:R0:W-:Y:S04]  /*3ec0*/  @!P0 STG.E.U8 desc[UR20][R22.64+0x9], R21 ;  /* 0x0000091516008986 */ /* 0x0001e8000c101114 */
[----:B------:R-:W3:Y:S01]  /*3ed0*/  @!P2 LDG.E.U8 R18, desc[UR20][R26.64+0x8] ;  /* 0x000008141a12a981 */ /* 0x000ee2000c1e1100 */
[----:B------:R-:W-:Y:S01]  /*3ee0*/  @!P2 IADD3 R19, P0, P3, R13, R14, R12 ;  /* 0x0000000e0d13a210 */ /* 0x000fe20007b1e00c */
[----:B------:R-:W-:Y:S01]  /*3ef0*/  BSSY B1, `(.L_x_33) ;  /* 0x000000f000017945 */ /* 0x000fe20003800000 */
[----:B------:R-:W-:Y:S02]  /*3f00*/  ISETP.LT.OR P1, PT, R25, 0xa, !P1 ;  /* 0x0000000a1900780c */ /* 0x000fe40004f21670 */
[----:B---3--:R-:W-:-:S04]  /*3f10*/  LOP3.LUT R18, R18, 0xff, RZ, 0xc0, !PT ;  /* 0x000000ff12127812 */ /* 0x008fc800078ec0ff */
[----:B------:R-:W-:-:S05]  /*3f20*/  F2FP.F16.E4M3.UNPACK_B R18, R18 ;  /* 0x00000012ff12723e */ /* 0x000fca00020006ff */
[----:B------:R-:W-:-:S05]  /*3f30*/  HADD2.F32 R18, -RZ, R18.H0_H0 ;  /* 0x20000012ff127230 */ /* 0x000fca0000004100 */
[----:B------:R-:W-:Y:S01]  /*3f40*/  FMUL R20, R18, R3 ;  /* 0x0000000312147220 */ /* 0x000fe20000400000 */
[----:B--2---:R-:W-:Y:S02]  /*3f50*/  @!P2 IADD3 R18, P4, R19, R30, RZ ;  /* 0x0000001e1312a210 */ /* 0x004fe40007f9e0ff */
[----:B------:R-:W-:Y:S01]  /*3f60*/  @!P2 IADD3.X R30, R6, R28, R5, P0, P3 ;  /* 0x0000001c061ea210 */ /* 0x000fe200007e6405 */
[----:B------:R-:W-:Y:S01]  /*3f70*/  FFMA R20, R17, R2, R20 ;  /* 0x0000000211147223 */ /* 0x000fe20000000014 */
[----:B------:R-:W-:-:S03]  /*3f80*/  PRMT R17, RZ, 0x7610, R17 ;  /* 0x00007610ff117816 */ /* 0x000fc60000000011 */
[----:B------:R-:W-:Y:S01]  /*3f90*/  @!P2 IMAD.X R19, R30, 0x1, R31, P4 ;  /* 0x000000011e13a824 */ /* 0x000fe200020e061f */
[----:B0-----:R-:W-:-:S05]  /*3fa0*/  F2FP.SATFINITE.E4M3.F32.PACK_AB_MERGE_C R21, RZ, R20, RZ ;  /* 0x00000014ff15723e */ /* 0x001fca00048070ff */
[----:B------:R0:W-:Y:S01]  /*3fb0*/  @!P2 STG.E.U8 desc[UR20][R18.64+0x8], R21 ;  /* 0x000008151200a986 */ /* 0x0001e2000c101114 */
[----:B------:R-:W-:Y:S05]  /*3fc0*/  @P1 BRA `(.L_x_34) ;  /* 0x0000000000041947 */ /* 0x000fea0003800000 */
[----:B------:R2:W5:Y:S02]  /*3fd0*/  LDG.E.U8 R17, desc[UR20][R26.64+0x9] ;  /* 0x000009141a117981 */ /* 0x000564000c1e1100 */
.L_x_34:
[----:B------:R-:W-:Y:S05]  /*3fe0*/  BSYNC B1 ;  /* 0x0000000000017941 */ /* 0x000fea0003800000 */
.L_x_33:
[----:B------:R-:W-:Y:S05]  /*3ff0*/  @P1 BRA `(.L_x_35) ;  /* 0x0000000c00ac1947 */ /* 0x000fea0003800000 */
[----:B-----5:R-:W-:Y:S01]  /*4000*/  LOP3.LUT R17, R17, 0xff, RZ, 0xc0, !PT ;  /* 0x000000ff11117812 */ /* 0x020fe200078ec0ff */
[----:B------:R-:W-:Y:S01]  /*4010*/  ULDC.64 UR6, c[0x0][0x5c0] ;  /* 0x0001700000067ab9 */ /* 0x000fe20000000a00 */
[----:B------:R-:W-:Y:S02]  /*4020*/  IADD3 R14, P0, P1, R13, R14, R12 ;  /* 0x0000000e0d0e7210 */ /* 0x000fe4000791e00c */
[----:B------:R-:W-:Y:S02]  /*4030*/  F2FP.F16.E4M3.UNPACK_B R17, R17 ;  /* 0x00000011ff11723e */ /* 0x000fe400020006ff */
[----:B------:R-:W-:Y:S02]  /*4040*/  IADD3.X R28, R6, R28, R5, P0, P1 ;  /* 0x0000001c061c7210 */ /* 0x000fe400007e2405 */
[----:B------:R-:W-:Y:S01]  /*4050*/  IADD3 R14, P0, R14, UR6, RZ ;  /* 0x000000060e0e7c10 */ /* 0x000fe2000ff1e0ff */
[----:B0-----:R-:W-:-:S05]  /*4060*/  HADD2.F32 R18, -RZ, R17.H0_H0 ;  /* 0x20000011ff127230 */ /* 0x001fca0000004100 */
[----:B------:R-:W-:-:S04]  /*4070*/  FMUL R15, R18, R3 ;  /* 0x00000003120f7220 */ /* 0x000fc80000400000 */
[----:B------:R-:W-:Y:S01]  /*4080*/  FFMA R16, R16, R2, R15 ;  /* 0x0000000210107223 */ /* 0x000fe2000000000f */
[----:B------:R-:W-:-:S04]  /*4090*/  IADD3.X R15, R28, UR7, RZ, P0, !PT ;  /* 0x000000071c0f7c10 */ /* 0x000fc800087fe4ff */
[----:B------:R-:W-:-:S05]  /*40a0*/  F2FP.SATFINITE.E4M3.F32.PACK_AB_MERGE_C R17, RZ, R16, RZ ;  /* 0x00000010ff11723e */ /* 0x000fca00048070ff */
[----:B------:R4:W-:Y:S01]  /*40b0*/  STG.E.U8 desc[UR20][R14.64+0x9], R17 ;  /* 0x000009110e007986 */ /* 0x0009e2000c101114 */
[----:B------:R-:W-:Y:S05]  /*40c0*/  BRA `(.L_x_35) ;  /* 0x0000000c00787947 */ /* 0x000fea0003800000 */
.L_x_32:
[----:B------:R-:W-:Y:S01]  /*40d0*/  ISETP.GE.AND P0, PT, R29, 0x9, PT ;  /* 0x000000091d00780c */ /* 0x000fe20003f06270 */
[-C--:B--2---:R-:W-:Y:S01]  /*40e0*/  FMUL R69, R69, R2.reuse ;  /* 0x0000000245457220 */ /* 0x084fe20000400000 */
[-C--:B------:R-:W-:Y:S01]  /*40f0*/  FMUL R67, R67, R2.reuse ;  /* 0x0000000243437220 */ /* 0x080fe20000400000 */
[-C--:B------:R-:W-:Y:S01]  /*4100*/  FMUL R61, R61, R2.reuse ;  /* 0x000000023d3d7220 */ /* 0x080fe20000400000 */
[C---:B------:R-:W-:Y:S01]  /*4110*/  ISETP.LT.OR P5, PT, R25.reuse, 0x1, !P0 ;  /* 0x000000011900780c */ /* 0x040fe200047a1670 */
[-C--:B------:R-:W-:Y:S01]  /*4120*/  FMUL R60, R60, R2.reuse ;  /* 0x000000023c3c7220 */ /* 0x080fe20000400000 */
[----:B------:R-:W-:Y:S01]  /*4130*/  ISETP.LT.OR P4, PT, R25, 0x2, !P0 ;  /* 0x000000021900780c */ /* 0x000fe20004781670 */
[-C--:B------:R-:W-:Y:S01]  /*4140*/  FMUL R59, R59, R2.reuse ;  /* 0x000000023b3b7220 */ /* 0x080fe20000400000 */
[C---:B------:R-:W-:Y:S01]  /*4150*/  ISETP.LT.OR P3, PT, R25.reuse, 0x9, !P0 ;  /* 0x000000091900780c */ /* 0x040fe20004761670 */
[-C--:B------:R-:W-:Y:S01]  /*4160*/  FMUL R58, R58, R2.reuse ;  /* 0x000000023a3a7220 */ /* 0x080fe20000400000 */
[----:B------:R-:W-:Y:S01]  /*4170*/  ISETP.LT.OR P2, PT, R25, 0xa, !P0 ;  /* 0x0000000a1900780c */ /* 0x000fe20004741670 */
[-C--:B------:R-:W-:Y:S01]  /*4180*/  FMUL R57, R57, R2.reuse ;  /* 0x0000000239397220 */ /* 0x080fe20000400000 */
[----:B------:R-:W-:Y:S01]  /*4190*/  P2R R38, PR, RZ, 0x8 ;  /* 0x00000008ff267803 */ /* 0x000fe20000000000 */
[-C--:B------:R-:W-:Y:S01]  /*41a0*/  FMUL R56, R56, R2.reuse ;  /* 0x0000000238387220 */ /* 0x080fe20000400000 */
[----:B------:R-:W-:Y:S01]  /*41b0*/  P2R R86, PR, RZ, 0x4 ;  /* 0x00000004ff567803 */ /* 0x000fe20000000000 */
[-C--:B------:R-:W-:Y:S01]  /*41c0*/  FMUL R55, R55, R2.reuse ;  /* 0x0000000237377220 */ /* 0x080fe20000400000 */
[----:B------:R-:W-:Y:S01]  /*41d0*/  P2R R15, PR, RZ, 0x20 ;  /* 0x00000020ff0f7803 */ /* 0x000fe20000000000 */
[----:B------:R-:W0:Y:S01]  /*41e0*/  @!P5 LDC.64 R40, c[0x0][0x5c0] ;  /* 0x00017000ff28db82 */ /* 0x000e220000000a00 */
[----:B------:R-:W-:Y:S01]  /*41f0*/  P2R R36, PR, RZ, 0x10 ;  /* 0x00000010ff247803 */ /* 0x000fe20000000000 */
[-C--:B------:R-:W-:Y:S01]  /*4200*/  FMUL R54, R54, R2.reuse ;  /* 0x0000000236367220 */ /* 0x080fe20000400000 */
[----:B------:R-:W-:Y:S01]  /*4210*/  F2FP.SATFINITE.E4M3.F32.PACK_AB_MERGE_C R69, RZ, R69, RZ ;  /* 0x00000045ff45723e */ /* 0x000fe200048070ff */
[-C--:B------:R-:W-:Y:S01]  /*4220*/  FMUL R53, R53, R2.reuse ;  /* 0x0000000235357220 */ /* 0x080fe20000400000 */
[----:B------:R-:W-:Y:S01]  /*4230*/  F2FP.SATFINITE.E4M3.F32.PACK_AB_MERGE_C R67, RZ, R67, RZ ;  /* 0x00000043ff43723e */ /* 0x000fe200048070ff */
[-C--:B------:R-:W-:Y:S01]  /*4240*/  FMUL R52, R52, R2.reuse ;  /* 0x0000000234347220 */ /* 0x080fe20000400000 */
[----:B------:R-:W-:Y:S01]  /*4250*/  F2FP.SATFINITE.E4M3.F32.PACK_AB_MERGE_C R61, RZ, R61, RZ ;  /* 0x0000003dff3d723e */ /* 0x000fe200048070ff */
[----:B------:R-:W2:Y:S01]  /*4260*/  @!P4 LDC.64 R42, c[0x0][0x5c0] ;  /* 0x00017000ff2acb82 */ /* 0x000ea20000000a00 */
[----:B------:R-:W-:Y:S01]  /*4270*/  F2FP.SATFINITE.E4M3.F32.PACK_AB_MERGE_C R59, RZ, R59, RZ ;  /* 0x0000003bff3b723e */ /* 0x000fe200048070ff */
[-C--:B------:R-:W-:Y:S01]  /*4280*/  FMUL R51, R51, R2.reuse ;  /* 0x0000000233337220 */ /* 0x080fe20000400000 */
[----:B------:R-:W-:Y:S01]  /*4290*/  F2FP.SATFINITE.E4M3.F32.PACK_AB_MERGE_C R57, RZ, R57, RZ ;  /* 0x00000039ff39723e */ /* 0x000fe200048070ff */
[-C--:B------:R-:W-:Y:S01]  /*42a0*/  FMUL R50, R50, R2.reuse ;  /* 0x0000000232327220 */ /* 0x080fe20000400000 */
[----:B------:R-:W-:Y:S01]  /*42b0*/  F2FP.SATFINITE.E4M3.F32.PACK_AB_MERGE_C R55, RZ, R55, RZ ;  /* 0x00000037ff37723e */ /* 0x000fe200048070ff */
[-C--:B------:R-:W-:Y:S01]  /*42c0*/  FMUL R49, R49, R2.reuse ;  /* 0x0000000231317220 */ /* 0x080fe20000400000 */
[----:B------:R-:W-:Y:S01]  /*42d0*/  F2FP.SATFINITE.E4M3.F32.PACK_AB_MERGE_C R53, RZ, R53, RZ ;  /* 0x00000035ff35723e */ /* 0x000fe200048070ff */
[----:B------:R-:W3:Y:S01]  /*42e0*/  @!P3 LDC.64 R44, c[0x0][0x5c0] ;  /* 0x00017000ff2cbb82 */ /* 0x000ee20000000a00 */
[----:B------:R-:W-:Y:S01]  /*42f0*/  F2FP.SATFINITE.E4M3.F32.PACK_AB_MERGE_C R51, RZ, R51, RZ ;  /* 0x00000033ff33723e */ /* 0x000fe200048070ff */
[-C--:B------:R-:W-:Y:S01]  /*4300*/  FMUL R48, R48, R2.reuse ;  /* 0x0000000230307220 */ /* 0x080fe20000400000 */
[----:B------:R-:W-:Y:S01]  /*4310*/  F2FP.SATFINITE.E4M3.F32.PACK_AB_MERGE_C R49, RZ, R49, RZ ;  /* 0x00000031ff31723e */ /* 0x000fe200048070ff */
[-C--:B------:R-:W-:Y:S01]  /*4320*/  FMUL R23, R23, R2.reuse ;  /* 0x0000000217177220 */ /* 0x080fe20000400000 */
[-C--:B------:R-:W-:Y:S01]  /*4330*/  FMUL R22, R22, R2.reuse ;  /* 0x0000000216167220 */ /* 0x080fe20000400000 */
[-C--:B------:R-:W-:Y:S01]  /*4340*/  FMUL R21, R21, R2.reuse ;  /* 0x0000000215157220 */ /* 0x080fe20000400000 */
[----:B------:R-:W-:Y:S01]  /*4350*/  FMUL R20, R20, R2 ;  /* 0x0000000214147220 */ /* 0x000fe20000400000 */
[----:B------:R-:W4:Y:S01]  /*4360*/  @!P2 LDC.64 R46, c[0x0][0x5c0] ;  /* 0x00017000ff2eab82 */ /* 0x000f220000000a00 */
[----:B0-----:R-:W-:Y:S01]  /*4370*/  @!P5 IADD3 R40, P0, P1, R14, R40, R12 ;  /* 0x000000280e28d210 */ /* 0x001fe2000791e00c */
[-C--:B------:R-:W-:Y:S01]  /*4380*/  FMUL R19, R19, R2.reuse ;  /* 0x0000000213137220 */ /* 0x080fe20000400000 */
[-C--:B------:R-:W-:Y:S01]  /*4390*/  FMUL R17, R17, R2.reuse ;  /* 0x0000000211117220 */ /* 0x080fe20000400000 */
[----:B------:R-:W-:Y:S01]  /*43a0*/  FMUL R16, R16, R2 ;  /* 0x0000000210107220 */ /* 0x000fe20000400000 */
[----:B------:R-:W-:-:S02]  /*43b0*/  @!P5 IADD3.X R41, R28, R41, R5, P0, P1 ;  /* 0x000000291c29d210 */ /* 0x000fc400007e2405 */
[--C-:B--2---:R-:W-:Y:S02]  /*43c0*/  @!P4 IADD3 R42, P0, P1, R14, R42, R12.reuse ;  /* 0x0000002a0e2ac210 */ /* 0x104fe4000791e00c */
[----:B------:R-:W-:Y:S02]  /*43d0*/  F2FP.SATFINITE.E4M3.F32.PACK_AB_MERGE_C R17, RZ, R17, RZ ;  /* 0x00000011ff11723e */ /* 0x000fe400048070ff */
[----:B------:R-:W-:Y:S02]  /*43e0*/  @!P4 IADD3.X R43, R28, R43, R5, P0, P1 ;  /* 0x0000002b1c2bc210 */ /* 0x000fe400007e2405 */
[----:B---3--:R-:W-:-:S04]  /*43f0*/  @!P3 IADD3 R44, P0, P1, R14, R44, R12 ;  /* 0x0000002c0e2cb210 */ /* 0x008fc8000791e00c */
[----:B------:R-:W-:Y:S02]  /*4400*/  @!P3 IADD3.X R45, R28, R45, R5, P0, P1 ;  /* 0x0000002d1c2db210 */ /* 0x000fe400007e2405 */
[----:B----4-:R-:W-:-:S04]  /*4410*/  @!P2 IADD3 R46, P0, P1, R14, R46, R12 ;  /* 0x0000002e0e2ea210 */ /* 0x010fc8000791e00c */
[----:B------:R-:W-:Y:S02]  /*4420*/  @!P2 IADD3.X R47, R28, R47, R5, P0, P1 ;  /* 0x0000002f1c2fa210 */ /* 0x000fe400007e2405 */
[----:B------:R-:W-:-:S04]  /*4430*/  ISETP.GE.AND P0, PT, R29, 0x81, PT ;  /* 0x000000811d00780c */ /* 0x000fc80003f06270 */
[----:B------:R-:W-:-:S04]  /*4440*/  ISETP.LT.OR P3, PT, R25, 0x1, !P0 ;  /* 0x000000011900780c */ /* 0x000fc80004761670 */
[----:B------:R-:W-:-:S09]  /*4450*/  P2R R87, PR, RZ, 0x8 ;  /* 0x00000008ff577803 */ /* 0x000fd20000000000 */
[----:B------:R-:W0:Y:S02]  /*4460*/  @!P3 LDC.64 R62, c[0x0][0x5c0] ;  /* 0x00017000ff3ebb82 */ /* 0x000e240000000a00 */
[----:B0-----:R-:W-:-:S04]  /*4470*/  @!P3 IADD3 R62, P1, P2, R14, R62, R11 ;  /* 0x0000003e0e3eb210 */ /* 0x001fc80007a3e00b */
[----:B------:R-:W-:Y:S02]  /*4480*/  @!P3 IADD3.X R63, R28, R63, R4, P1, P2 ;  /* 0x0000003f1c3fb210 */ /* 0x000fe40000fe4404 */
[----:B------:R-:W-:-:S04]  /*4490*/  ISETP.LT.OR P3, PT, R25, 0x2, !P0 ;  /* 0x000000021900780c */ /* 0x000fc80004761670 */
[----:B------:R-:W-:-:S09]  /*44a0*/  P2R R88, PR, RZ, 0x8 ;  /* 0x00000008ff587803 */ /* 0x000fd20000000000 */
[----:B-1----:R-:W0:Y:S02]  /*44b0*/  @!P3 LDC.64 R64, c[0x0][0x5c0] ;  /* 0x00017000ff40bb82 */ /* 0x002e240000000a00 */
[----:B0-----:R-:W-:-:S04]  /*44c0*/  @!P3 IADD3 R64, P1, P2, R14, R64, R11 ;  /* 0x000000400e40b210 */ /* 0x001fc80007a3e00b */
[----:B------:R-:W-:Y:S02]  /*44d0*/  @!P3 IADD3.X R65, R28, R65, R4, P1, P2 ;  /* 0x000000411c41b210 */ /* 0x000fe40000fe4404 */
[----:B------:R-:W-:-:S04]  /*44e0*/  ISETP.LT.OR P3, PT, R25, 0x9, !P0 ;  /* 0x000000091900780c */ /* 0x000fc80004761670 */
[----:B------:R-:W-:-:S09]  /*44f0*/  P2R R89, PR, RZ, 0x8 ;  /* 0x00000008ff597803 */ /* 0x000fd20000000000 */
[----:B------:R-:W0:Y:S02]  /*4500*/  @!P3 LDC.64 R34, c[0x0][0x5c0] ;  /* 0x00017000ff22bb82 */ /* 0x000e240000000a00 */
[----:B0-----:R-:W-:-:S04]  /*4510*/  @!P3 IADD3 R34, P1, P2, R14, R34, R11 ;  /* 0x000000220e22b210 */ /* 0x001fc80007a3e00b */
[----:B------:R-:W-:Y:S02]  /*4520*/  @!P3 IADD3.X R35, R28, R35, R4, P1, P2 ;  /* 0x000000231c23b210 */ /* 0x000fe40000fe4404 */
[----:B------:R-:W-:Y:S02]  /*4530*/  ISETP.LT.OR P3, PT, R25, 0xa, !P0 ;  /* 0x0000000a1900780c */ /* 0x000fe40004761670 */
[----:B------:R-:W-:Y:S02]  /*4540*/  ISETP.GE.AND P2, PT, R29, 0x101, PT ;  /* 0x000001011d00780c */ /* 0x000fe40003f46270 */
[----:B------:R-:W-:-:S09]  /*4550*/  P2R R90, PR, RZ, 0x8 ;  /* 0x00000008ff5a7803 */ /* 0x000fd20000000000 */
[----:B------:R-:W0:Y:S02]  /*4560*/  @!P3 LDC.64 R32, c[0x0][0x5c0] ;  /* 0x00017000ff20bb82 */ /* 0x000e240000000a00 */
[----:B0-----:R-:W-:-:S04]  /*4570*/  @!P3 IADD3 R32, P0, P1, R14, R32, R11 ;  /* 0x000000200e20b210 */ /* 0x001fc8000791e00b */
[----:B------:R-:W-:Y:S02]  /*4580*/  @!P3 IADD3.X R33, R28, R33, R4, P0, P1 ;  /* 0x000000211c21b210 */ /* 0x000fe400007e2404 */
[C---:B------:R-:W-:Y:S02]  /*4590*/  ISETP.LT.OR P3, PT, R25.reuse, 0x1, !P2 ;  /* 0x000000011900780c */ /* 0x040fe40005761670 */
[----:B------:R-:W-:Y:S02]  /*45a0*/  ISETP.LT.OR P2, PT, R25, 0x2, !P2 ;  /* 0x000000021900780c */ /* 0x000fe40005741670 */
[----:B------:R-:W-:Y:S02]  /*45b0*/  P2R R91, PR, RZ, 0x8 ;  /* 0x00000008ff5b7803 */ /* 0x000fe40000000000 */
[----:B------:R-:W-:-:S07]  /*45c0*/  P2R R92, PR, RZ, 0x4 ;  /* 0x00000004ff5c7803 */ /* 0x000fce0000000000 */
[----:B------:R-:W0:Y:S08]  /*45d0*/  @!P3 LDC.64 R30, c[0x0][0x5c0] ;  /* 0x00017000ff1ebb82 */ /* 0x000e300000000a00 */
[----:B------:R-:W1:Y:S01]  /*45e0*/  @!P2 LDC.64 R26, c[0x0][0x5c0] ;  /* 0x00017000ff1aab82 */ /* 0x000e620000000a00 */
[----:B0-----:R-:W-:-:S04]  /*45f0*/  @!P3 IADD3 R30, P0, P1, R14, R30, R13 ;  /* 0x0000001e0e1eb210 */ /* 0x001fc8000791e00d */
[----:B------:R-:W-:Y:S02]  /*4600*/  @!P3 IADD3.X R31, R28, R31, R6, P0, P1 ;  /* 0x0000001f1c1fb210 */ /* 0x000fe400007e2406 */
[----:B-1----:R-:W-:-:S04]  /*4610*/  @!P2 IADD3 R26, P0, P1, R14, R26, R13 ;  /* 0x0000001a0e1aa210 */ /* 0x002fc8000791e00d */
[----:B------:R-:W-:Y:S02]  /*4620*/  @!P2 IADD3.X R27, R28, R27, R6, P0, P1 ;  /* 0x0000001b1c1ba210 */ /* 0x000fe400007e2406 */
[----:B------:R-:W-:-:S04]  /*4630*/  ISETP.GE.AND P2, PT, R29, 0x89, PT ;  /* 0x000000891d00780c */ /* 0x000fc80003f46270 */
[C---:B------:R-:W-:Y:S02]  /*4640*/  ISETP.LT.OR P5, PT, R25.reuse, 0x1, !P2 ;  /* 0x000000011900780c */ /* 0x040fe400057a1670 */
[C---:B------:R-:W-:Y:S02]  /*4650*/  ISETP.LT.OR P4, PT, R25.reuse, 0x2, !P2 ;  /* 0x000000021900780c */ /* 0x040fe40005781670 */
[C---:B------:R-:W-:Y:S02]  /*4660*/  ISETP.LT.OR P3, PT, R25.reuse, 0x9, !P2 ;  /* 0x000000091900780c */ /* 0x040fe40005761670 */
[----:B------:R-:W-:Y:S02]  /*4670*/  ISETP.LT.OR P2, PT, R25, 0xa, !P2 ;  /* 0x0000000a1900780c */ /* 0x000fe40005741670 */
[----:B------:R-:W-:Y:S02]  /*4680*/  P2R R85, PR, RZ, 0x20 ;  /* 0x00000020ff557803 */ /* 0x000fe40000000000 */
[----:B------:R-:W-:-:S02]  /*4690*/  P2R R82, PR, RZ, 0x4 ;  /* 0x00000004ff527803 */ /* 0x000fc40000000000 */
[----:B------:R-:W-:Y:S02]  /*46a0*/  P2R R83, PR, RZ, 0x8 ;  /* 0x00000008ff537803 */ /* 0x000fe40000000000 */
[C-C-:B------:R-:W-:Y:S02]  /*46b0*/  @!P5 IADD3 R71, P0, P1, R11.reuse, R14, R12.reuse ;  /* 0x0000000e0b47d210 */ /* 0x140fe4000791e00c */
[----:B------:R-:W-:Y:S02]  /*46c0*/  P2R R84, PR, RZ, 0x10 ;  /* 0x00000010ff547803 */ /* 0x000fe40000000000 */
[----:B------:R-:W-:Y:S02]  /*46d0*/  @!P5 IADD3.X R68, R4, R28, R5, P0, P1 ;  /* 0x0000001c0444d210 */ /* 0x000fe400007e2405 */
[----:B------:R-:W-:Y:S02]  /*46e0*/  @!P4 IADD3 R73, P0, P1, R11, R14, R12 ;  /* 0x0000000e0b49c210 */ /* 0x000fe4000791e00c */
[----:B------:R-:W-:-:S02]  /*46f0*/  ISETP.GE.AND P5, PT, R29, 0x109, PT ;  /* 0x000001091d00780c */ /* 0x000fc40003fa6270 */
[----:B------:R-:W-:Y:S02]  /*4700*/  @!P4 IADD3.X R70, R4, R28, R5, P0, P1 ;  /* 0x0000001c0446c210 */ /* 0x000fe400007e2405 */
[----:B------:R-:W-:-:S04]  /*4710*/  @!P3 IADD3 R75, P1, P0, R11, R14, R12 ;  /* 0x0000000e0b4bb210 */ /* 0x000fc8000783e00c */
[----:B------:R-:W-:Y:S02]  /*4720*/  @!P3 IADD3.X R72, R4, R28, R5, P1, P0 ;  /* 0x0000001c0448b210 */ /* 0x000fe40000fe0405 */
[----:B------:R-:W-:-:S04]  /*4730*/  @!P2 IADD3 R77, P1, P0, R11, R14, R12 ;  /* 0x0000000e0b4da210 */ /* 0x000fc8000783e00c */
[----:B------:R-:W-:Y:S02]  /*4740*/  @!P2 IADD3.X R74, R4, R28, R5, P1, P0 ;  /* 0x0000001c044aa210 */ /* 0x000fe40000fe0405 */
[----:B------:R-:W-:-:S04]  /*4750*/  ISETP.LT.OR P0, PT, R25, 0x1, !P5 ;  /* 0x000000011900780c */ /* 0x000fc80006f01670 */
[----:B------:R-:W-:-:S09]  /*4760*/  P2R R80, PR, RZ, 0x1 ;  /* 0x00000001ff507803 */ /* 0x000fd20000000000 */
[----:B------:R-:W-:-:S04]  /*4770*/  @!P0 IADD3 R79, P6, P1, R13, R14, R12 ;  /* 0x0000000e0d4f8210 */ /* 0x000fc800079de00c */
[----:B------:R-:W-:Y:S02]  /*4780*/  @!P0 IADD3.X R76, R6, R28, R5, P6, P1 ;  /* 0x0000001c064c8210 */ /* 0x000fe400037e2405 */
[----:B------:R-:W-:Y:S02]  /*4790*/  ISETP.LT.OR P1, PT, R25, 0x2, !P5 ;  /* 0x000000021900780c */ /* 0x000fe40006f21670 */
[----:B------:R-:W-:Y:S02]  /*47a0*/  ISETP.NE.AND P0, PT, R36, RZ, PT ;  /* 0x000000ff2400720c */ /* 0x000fe40003f05270 */
[----:B------:R-:W-:-:S09]  /*47b0*/  ISETP.NE.AND P5, PT, R87, RZ, PT ;  /* 0x000000ff5700720c */ /* 0x000fd20003fa5270 */
[----:B------:R-:W-:-:S04]  /*47c0*/  @!P1 IADD3 R81, P2, P6, R13, R14, R12 ;  /* 0x0000000e0d519210 */ /* 0x000fc80007e5e00c */
[----:B------:R-:W-:Y:S02]  /*47d0*/  @!P1 IADD3.X R78, R6, R28, R5, P2, P6 ;  /* 0x0000001c064e9210 */ /* 0x000fe400017ec405 */
[----:B------:R-:W-:-:S04]  /*47e0*/  ISETP.GE.AND P2, PT, R29, 0x1, PT ;  /* 0x000000011d00780c */ /* 0x000fc80003f46270 */
[----:B------:R-:W-:-:S13]  /*47f0*/  ISETP.LT.OR P6, PT, R25, 0x1, !P2 ;  /* 0x000000011900780c */ /* 0x000fda00057c1670 */
[----:B------:R-:W0:Y:S02]  /*4800*/  @!P6 LDC.64 R36, c[0x0][0x5c0] ;  /* 0x00017000ff24eb82 */ /* 0x000e240000000a00 */
[----:B0-----:R-:W-:-:S05]  /*4810*/  @!P6 IADD3 R36, P3, R14, R36, RZ ;  /* 0x000000240e24e210 */ /* 0x001fca0007f7e0ff */
[----:B------:R-:W-:Y:S01]  /*4820*/  @!P6 IMAD.X R37, R28, 0x1, R37, P3 ;  /* 0x000000011c25e824 */ /* 0x000fe200018e0625 */
[----:B------:R-:W-:-:S04]  /*4830*/  ISETP.NE.AND P3, PT, R38, RZ, PT ;  /* 0x000000ff2600720c */ /* 0x000fc80003f65270 */
[----:B------:R-:W-:Y:S01]  /*4840*/  @!P6 STG.E.U8 desc[UR20][R36.64], R69 ;  /* 0x000000452400e986 */ /* 0x000fe2000c101114 */
[----:B------:R-:W-:-:S13]  /*4850*/  ISETP.LT.OR P6, PT, R25, 0x2, !P2 ;  /* 0x000000021900780c */ /* 0x000fda00057c1670 */
[----:B------:R-:W0:Y:S02]  /*4860*/  @!P6 LDC.64 R38, c[0x0][0x5c0] ;  /* 0x00017000ff26eb82 */ /* 0x000e240000000a00 */
[----:B0-----:R-:W-:-:S05]  /*4870*/  @!P6 IADD3 R38, P4, R14, R38, RZ ;  /* 0x000000260e26e210 */ /* 0x001fca0007f9e0ff */
[----:B------:R-:W-:Y:S01]  /*4880*/  @!P6 IMAD.X R39, R28, 0x1, R39, P4 ;  /* 0x000000011c27e824 */ /* 0x000fe200020e0627 */
[----:B------:R-:W-:-:S04]  /*4890*/  ISETP.NE.AND P4, PT, R86, RZ, PT ;  /* 0x000000ff5600720c */ /* 0x000fc80003f85270 */
[----:B------:R-:W-:Y:S01]  /*48a0*/  @!P6 STG.E.U8 desc[UR20][R38.64+0x1], R67 ;  /* 0x000001432600e986 */ /* 0x000fe2000c101114 */
[----:B------:R-:W-:Y:S02]  /*48b0*/  ISETP.NE.AND P6, PT, R15, RZ, PT ;  /* 0x000000ff0f00720c */ /* 0x000fe40003fc5270 */
[----:B------:R-:W-:-:S11]  /*48c0*/  F2FP.SATFINITE.E4M3.F32.PACK_AB_MERGE_C R15, RZ, R60, RZ ;  /* 0x0000003cff0f723e */ /* 0x000fd600048070ff */
[----:B------:R0:W-:Y:S01]  /*48d0*/  @!P6 STG.E.U8 desc[UR20][R40.64], R61 ;  /* 0x0000003d2800e986 */ /* 0x0001e2000c101114 */
[----:B------:R-:W-:-:S03]  /*48e0*/  ISETP.LT.OR P6, PT, R25, 0x9, !P2 ;  /* 0x000000091900780c */ /* 0x000fc600057c1670 */
[----:B------:R1:W-:Y:S01]  /*48f0*/  @!P0 STG.E.U8 desc[UR20][R42.64+0x1], R15 ;  /* 0x0000010f2a008986 */ /* 0x0003e2000c101114 */
[----:B0-----:R-:W-:-:S09]  /*4900*/  F2FP.SATFINITE.E4M3.F32.PACK_AB_MERGE_C R41, RZ, R56, RZ ;  /* 0x00000038ff29723e */ /* 0x001fd200048070ff */
[----:B------:R-:W0:Y:S01]  /*4910*/  @!P6 LDC.64 R36, c[0x0][0x5c0] ;  /* 0x00017000ff24eb82 */ /* 0x000e220000000a00 */
[----:B-1----:R-:W-:Y:S02]  /*4920*/  F2FP.SATFINITE.E4M3.F32.PACK_AB_MERGE_C R15, RZ, R58, RZ ;  /* 0x0000003aff0f723e */ /* 0x002fe400048070ff */
        /* <DEDUP_REMOVED lines=9> */
[----:B------:R0:W-:Y:S01]  /*49c0*/  @!P6 STG.E.U8 desc[UR20][R38.64+0x9], R15 ;  /* 0x0000090f2600e986 */ /* 0x0001e2000c101114 */
[----:B------:R-:W-:-:S03]  /*49d0*/  ISETP.NE.AND P6, PT, R88, RZ, PT ;  /* 0x000000ff5800720c */ /* 0x000fc60003fc5270 */
[----:B------:R-:W-:Y:S01]  /*49e0*/  @!P3 STG.E.U8 desc[UR20][R44.64+0x8], R57 ;  /* 0x000008392c00b986 */ /* 0x000fe2000c101114 */
[----:B------:R-:W-:-:S03]  /*49f0*/  ISETP.NE.AND P3, PT, R83, RZ, PT ;  /* 0x000000ff5300720c */ /* 0x000fc60003f65270 */
[----:B------:R1:W-:Y:S01]  /*4a00*/  @!P4 STG.E.U8 desc[UR20][R46.64+0x9], R41 ;  /* 0x000009292e00c986 */ /* 0x0003e2000c101114 */
[----:B------:R-:W-:-:S03]  /*4a10*/  ISETP.NE.AND P4, PT, R84, RZ, PT ;  /* 0x000000ff5400720c */ /* 0x000fc60003f85270 */
[----:B------:R-:W-:Y:S01]  /*4a20*/  @!P5 STG.E.U8 desc[UR20][R62.64], R55 ;  /* 0x000000373e00d986 */ /* 0x000fe2000c101114 */
[----:B------:R-:W-:Y:S02]  /*4a30*/  ISETP.NE.AND P5, PT, R85, RZ, PT ;  /* 0x000000ff5500720c */ /* 0x000fe40003fa5270 */
[----:B0-----:R-:W-:-:S05]  /*4a40*/  F2FP.SATFINITE.E4M3.F32.PACK_AB_MERGE_C R15, RZ, R54, RZ ;  /* 0x00000036ff0f723e */ /* 0x001fca00048070ff */
[----:B------:R0:W-:Y:S01]  /*4a50*/  @!P6 STG.E.U8 desc[UR20][R64.64+0x1], R15 ;  /* 0x0000010f4000e986 */ /* 0x0001e2000c101114 */
[----:B-1----:R-:W-:Y:S01]  /*4a60*/  F2FP.SATFINITE.E4M3.F32.PACK_AB_MERGE_C R41, RZ, R50, RZ ;  /* 0x00000032ff29723e */ /* 0x002fe200048070ff */
[----:B------:R-:W1:Y:S08]  /*4a70*/  @!P4 LDC.64 R38, c[0x0][0x5c0] ;  /* 0x00017000ff26cb82 */ /* 0x000e700000000a00 */
[----:B------:R-:W2:Y:S01]  /*4a80*/  @!P5 LDC.64 R36, c[0x0][0x5c0] ;  /* 0x00017000ff24db82 */ /* 0x000ea20000000a00 */
[----:B0-----:R-:W-:-:S02]  /*4a90*/  F2FP.SATFINITE.E4M3.F32.PACK_AB_MERGE_C R15, RZ, R52, RZ ;  /* 0x00000034ff0f723e */ /* 0x001fc400048070ff */
[----:B--2---:R-:W-:-:S05]  /*4aa0*/  @!P5 IADD3 R36, P6, R71, R36, RZ ;  /* 0x000000244724d210 */ /* 0x004fca0007fde0ff */
[----:B------:R-:W-:Y:S01]  /*4ab0*/  @!P5 IMAD.X R37, R68, 0x1, R37, P6 ;  /* 0x000000014425d824 */ /* 0x000fe200030e0625 */
[----:B------:R-:W-:-:S04]  /*4ac0*/  ISETP.NE.AND P6, PT, R92, RZ, PT ;  /* 0x000000ff5c00720c */ /* 0x000fc80003fc5270 */
[----:B------:R0:W-:Y:S01]  /*4ad0*/  @!P5 STG.E.U8 desc[UR20][R36.64], R53 ;  /* 0x000000352400d986 */ /* 0x0001e2000c101114 */
[----:B-1----:R-:W-:-:S05]  /*4ae0*/  @!P4 IADD3 R38, P5, R73, R38, RZ ;  /* 0x000000264926c210 */ /* 0x002fca0007fbe0ff */
[----:B------:R-:W-:Y:S01]  /*4af0*/  @!P4 IMAD.X R39, R70, 0x1, R39, P5 ;  /* 0x000000014627c824 */ /* 0x000fe200028e0627 */
[----:B------:R-:W-:-:S04]  /*4b00*/  ISETP.NE.AND P5, PT, R90, RZ, PT ;  /* 0x000000ff5a00720c */ /* 0x000fc80003fa5270 */
[----:B------:R1:W-:Y:S01]  /*4b10*/  @!P4 STG.E.U8 desc[UR20][R38.64+0x1], R15 ;  /* 0x0000010f2600c986 */ /* 0x0003e2000c101114 */
[----:B0-----:R-:W0:Y:S01]  /*4b20*/  @!P3 LDC.64 R36, c[0x0][0x5c0] ;  /* 0x00017000ff24bb82 */ /* 0x001e220000000a00 */
[----:B------:R-:W-:-:S07]  /*4b30*/  ISETP.NE.AND P4, PT, R89, RZ, PT ;  /* 0x000000ff5900720c */ /* 0x000fce0003f85270 */
[----:B-1----:R-:W1:Y:S01]  /*4b40*/  @!P2 LDC.64 R38, c[0x0][0x5c0] ;  /* 0x00017000ff26ab82 */ /* 0x002e620000000a00 */
[----:B------:R-:W-:-:S05]  /*4b50*/  F2FP.SATFINITE.E4M3.F32.PACK_AB_MERGE_C R15, RZ, R48, RZ ;  /* 0x00000030ff0f723e */ /* 0x000fca00048070ff */
[----:B------:R-:W-:Y:S04]  /*4b60*/  @!P4 STG.E.U8 desc[UR20][R34.64+0x8], R51 ;  /* 0x000008332200c986 */ /* 0x000fe8000c101114 */
[----:B------:R2:W-:Y:S01]  /*4b70*/  @!P5 STG.E.U8 desc[UR20][R32.64+0x9], R41 ;  /* 0x000009292000d986 */ /* 0x0005e2000c101114 */
[----:B------:R-:W-:Y:S02]  /*4b80*/  ISETP.GE.AND P5, PT, R29, 0x101, PT ;  /* 0x000001011d00780c */ /* 0x000fe40003fa6270 */
[----:B0-----:R-:W-:-:S05]  /*4b90*/  @!P3 IADD3 R36, P4, R75, R36, RZ ;  /* 0x000000244b24b210 */ /* 0x001fca0007f9e0ff */
[----:B------:R-:W-:Y:S01]  /*4ba0*/  @!P3 IMAD.X R37, R72, 0x1, R37, P4 ;  /* 0x000000014825b824 */ /* 0x000fe200020e0625 */
[----:B------:R-:W-:Y:S01]  /*4bb0*/  ISETP.NE.AND P4, PT, R91, RZ, PT ;  /* 0x000000ff5b00720c */ /* 0x000fe20003f85270 */
[----:B--2---:R-:W0:Y:S01]  /*4bc0*/  @!P1 LDC.64 R40, c[0x0][0x5c0] ;  /* 0x00017000ff289b82 */ /* 0x004e220000000a00 */
[----:B------:R-:W-:Y:S02]  /*4bd0*/  F2FP.SATFINITE.E4M3.F32.PACK_AB_MERGE_C R33, RZ, R23, RZ ;  /* 0x00000017ff21723e */ /* 0x000fe400048070ff */
[----:B------:R2:W-:Y:S01]  /*4be0*/  @!P3 STG.E.U8 desc[UR20][R36.64+0x8], R49 ;  /* 0x000008312400b986 */ /* 0x0005e2000c101114 */
[----:B-1----:R-:W-:-:S05]  /*4bf0*/  @!P2 IADD3 R34, P3, R77, R38, RZ ;  /* 0x000000264d22a210 */ /* 0x002fca0007f7e0ff */
[----:B------:R-:W-:Y:S01]  /*4c00*/  @!P2 IMAD.X R35, R74, 0x1, R39, P3 ;  /* 0x000000014a23a824 */ /* 0x000fe200018e0627 */
[C---:B------:R-:W-:Y:S01]  /*4c10*/  ISETP.LT.OR P3, PT, R25.reuse, 0xa, !P5 ;  /* 0x0000000a1900780c */ /* 0x040fe20006f61670 */
[----:B------:R-:W1:Y:S03]  /*4c20*/  @!P0 LDC.64 R38, c[0x0][0x5c0] ;  /* 0x00017000ff268b82 */ /* 0x000e660000000a00 */
[----:B------:R3:W-:Y:S01]  /*4c30*/  @!P2 STG.E.U8 desc[UR20][R34.64+0x9], R15 ;  /* 0x0000090f2200a986 */ /* 0x0007e2000c101114 */
[----:B------:R-:W-:Y:S02]  /*4c40*/  ISETP.LT.OR P2, PT, R25, 0x9, !P5 ;  /* 0x000000091900780c */ /* 0x000fe40006f41670 */
[----:B--2---:R-:W-:Y:S01]  /*4c50*/  F2FP.SATFINITE.E4M3.F32.PACK_AB_MERGE_C R37, RZ, R22, RZ ;  /* 0x00000016ff25723e */ /* 0x004fe200048070ff */
[----:B------:R2:W-:Y:S04]  /*4c60*/  @!P4 STG.E.U8 desc[UR20][R30.64], R33 ;  /* 0x000000211e00c986 */ /* 0x0005e8000c101114 */
[----:B------:R4:W-:Y:S01]  /*4c70*/  @!P6 STG.E.U8 desc[UR20][R26.64+0x1], R37 ;  /* 0x000001251a00e986 */ /* 0x0009e2000c101114 */
[----:B------:R-:W-:-:S02]  /*4c80*/  ISETP.GE.AND P6, PT, R29, 0x109, PT ;  /* 0x000001091d00780c */ /* 0x000fc40003fc6270 */
[----:B---3--:R-:W-:-:S03]  /*4c90*/  F2FP.SATFINITE.E4M3.F32.PACK_AB_MERGE_C R15, RZ, R21, RZ ;  /* 0x00000015ff0f723e */ /* 0x008fc600048070ff */
[----:B------:R-:W3:Y:S01]  /*4ca0*/  @!P2 LDC.64 R34, c[0x0][0x5c0] ;  /* 0x00017000ff22ab82 */ /* 0x000ee20000000a00 */
[----:B------:R-:W-:Y:S02]  /*4cb0*/  ISETP.LT.OR P5, PT, R25, 0xa, !P6 ;  /* 0x0000000a1900780c */ /* 0x000fe400077a1670 */
[----:B-1----:R-:W-:-:S05]  /*4cc0*/  @!P0 IADD3 R22, P4, R79, R38, RZ ;  /* 0x000000264f168210 */ /* 0x002fca0007f9e0ff */
[----:B--2---:R-:W1:Y:S01]  /*4cd0*/  @!P3 LDC.64 R32, c[0x0][0x5c0] ;  /* 0x00017000ff20bb82 */ /* 0x004e620000000a00 */
[----:B------:R-:W-:Y:S01]  /*4ce0*/  @!P0 IMAD.X R23, R76, 0x1, R39, P4 ;  /* 0x000000014c178824 */ /* 0x000fe200020e0627 */
[----:B------:R-:W-:Y:S02]  /*4cf0*/  ISETP.LT.OR P4, PT, R25, 0x9, !P6 ;  /* 0x000000091900780c */ /* 0x000fe40007781670 */
[----:B------:R-:W-:-:S04]  /*4d00*/  F2FP.SATFINITE.E4M3.F32.PACK_AB_MERGE_C R25, RZ, R20, RZ ;  /* 0x00000014ff19723e */ /* 0x000fc800048070ff */
[----:B------:R-:W2:Y:S01]  /*4d10*/  @!P5 LDC.64 R38, c[0x0][0x5c0] ;  /* 0x00017000ff26db82 */ /* 0x000ea20000000a00 */
[----:B------:R5:W-:Y:S01]  /*4d20*/  @!P0 STG.E.U8 desc[UR20][R22.64], R15 ;  /* 0x0000000f16008986 */ /* 0x000be2000c101114 */
[----:B0-----:R-:W-:-:S05]  /*4d30*/  @!P1 IADD3 R30, P0, R81, R40, RZ ;  /* 0x00000028511e9210 */ /* 0x001fca0007f1e0ff */
[----:B------:R-:W-:Y:S01]  /*4d40*/  @!P1 IMAD.X R31, R78, 0x1, R41, P0 ;  /* 0x000000014e1f9824 */ /* 0x000fe200000e0629 */
[----:B----4-:R-:W0:Y:S04]  /*4d50*/  @!P4 LDC.64 R36, c[0x0][0x5c0] ;  /* 0x00017000ff24cb82 */ /* 0x010e280000000a00 */
[----:B------:R4:W-:Y:S01]  /*4d60*/  @!P1 STG.E.U8 desc[UR20][R30.64+0x1], R25 ;  /* 0x000001191e009986 */ /* 0x0009e2000c101114 */
[----:B---3--:R-:W-:Y:S02]  /*4d70*/  @!P2 IADD3 R20, P0, P1, R14, R34, R13 ;  /* 0x000000220e14a210 */ /* 0x008fe4000791e00d */
[----:B-----5:R-:W-:Y:S01]  /*4d80*/  F2FP.SATFINITE.E4M3.F32.PACK_AB_MERGE_C R23, RZ, R19, RZ ;  /* 0x00000013ff17723e */ /* 0x020fe200048070ff */
[----:B------:R-:W-:Y:S01]  /*4d90*/  FMUL R19, R18, R2 ;  /* 0x0000000212137220 */ /* 0x000fe20000400000 */
[----:B------:R-:W-:-:S02]  /*4da0*/  @!P2 IADD3.X R21, R28, R35, R6, P0, P1 ;  /* 0x000000231c15a210 */ /* 0x000fc400007e2406 */
[----:B-1----:R-:W-:-:S03]  /*4db0*/  @!P3 IADD3 R26, P0, P1, R14, R32, R13 ;  /* 0x000000200e1ab210 */ /* 0x002fc6000791e00d */
[----:B------:R1:W-:Y:S01]  /*4dc0*/  @!P2 STG.E.U8 desc[UR20][R20.64+0x8], R23 ;  /* 0x000008171400a986 */ /* 0x0003e2000c101114 */
[----:B------:R-:W-:Y:S02]  /*4dd0*/  @!P3 IADD3.X R27, R28, R33, R6, P0, P1 ;  /* 0x000000211c1bb210 */ /* 0x000fe400007e2406 */
[C-C-:B------:R-:W-:Y:S02]  /*4de0*/  @!P4 IADD3 R15, P0, P1, R13.reuse, R14, R12.reuse ;  /* 0x0000000e0d0fc210 */ /* 0x140fe4000791e00c */
[----:B----4-:R-:W-:Y:S02]  /*4df0*/  F2FP.SATFINITE.E4M3.F32.PACK_AB_MERGE_C R25, RZ, R19, RZ ;  /* 0x00000013ff19723e */ /* 0x010fe400048070ff */
[----:B------:R-:W-:Y:S02]  /*4e00*/  @!P4 IADD3.X R22, R6, R28, R5, P0, P1 ;  /* 0x0000001c0616c210 */ /* 0x000fe400007e2405 */
[----:B------:R-:W-:Y:S01]  /*4e10*/  @!P5 IADD3 R29, P0, P1, R13, R14, R12 ;  /* 0x0000000e0d1dd210 */ /* 0x000fe2000791e00c */
[----:B------:R3:W-:Y:S01]  /*4e20*/  @!P3 STG.E.U8 desc[UR20][R26.64+0x9], R25 ;  /* 0x000009191a00b986 */ /* 0x0007e2000c101114 */
[----:B0-----:R-:W-:-:S02]  /*4e30*/  @!P4 IADD3 R14, P2, R15, R36, RZ ;  /* 0x000000240f0ec210 */ /* 0x001fc40007f5e0ff */
[----:B------:R-:W-:Y:S02]  /*4e40*/  @!P5 IADD3.X R28, R6, R28, R5, P0, P1 ;  /* 0x0000001c061cd210 */ /* 0x000fe400007e2405 */
[----:B--2---:R-:W-:Y:S01]  /*4e50*/  @!P5 IADD3 R18, P0, R29, R38, RZ ;  /* 0x000000261d12d210 */ /* 0x004fe20007f1e0ff */
[----:B------:R-:W-:Y:S01]  /*4e60*/  @!P4 IMAD.X R15, R22, 0x1, R37, P2 ;  /* 0x00000001160fc824 */ /* 0x000fe200010e0625 */
[----:B-1----:R-:W-:-:S03]  /*4e70*/  F2FP.SATFINITE.E4M3.F32.PACK_AB_MERGE_C R21, RZ, R16, RZ ;  /* 0x00000010ff15723e */ /* 0x002fc600048070ff */
[----:B------:R-:W-:Y:S01]  /*4e80*/  @!P5 IMAD.X R19, R28, 0x1, R39, P0 ;  /* 0x000000011c13d824 */ /* 0x000fe200000e0627 */
[----:B------:R3:W-:Y:S04]  /*4e90*/  @!P4 STG.E.U8 desc[UR20][R14.64+0x8], R17 ;  /* 0x000008110e00c986 */ /* 0x0007e8000c101114 */
[----:B------:R3:W-:Y:S03]  /*4ea0*/  @!P5 STG.E.U8 desc[UR20][R18.64+0x9], R21 ;  /* 0x000009151200d986 */ /* 0x0007e6000c101114 */
.L_x_35:
[----:B------:R-:W-:Y:S05]  /*4eb0*/  BSYNC B0 ;  /* 0x0000000000007941 */ /* 0x000fea0003800000 */
.L_x_31:
[----:B------:R-:W-:Y:S01]  /*4ec0*/  ULDC UR6, c[0x0][0xc] ;  /* 0x0000030000067ab9 */ /* 0x000fe20000000800 */
[----:B------:R-:W-:Y:S01]  /*4ed0*/  ULDC UR7, c[0x0][0x10] ;  /* 0x0000040000077ab9 */ /* 0x000fe20000000800 */
[----:B---345:R-:W3:Y:S01]  /*4ee0*/  LDC R17, c[0x0][0x14] ;  /* 0x00000500ff117b82 */ /* 0x038ee20000000800 */
[----:B------:R-:W-:Y:S01]  /*4ef0*/  UIMAD.WIDE.U32 UR6, UR6, UR7, URZ ;  /* 0x00000007060672a5 */ /* 0x000fe2000f8e003f */
[----:B------:R-:W-:Y:S02]  /*4f00*/  IMAD.MOV.U32 R14, RZ, RZ, R0 ;  /* 0x000000ffff0e7224 */ /* 0x000fe400078e0000 */
[----:B------:R-:W-:Y:S02]  /*4f10*/  IMAD.MOV.U32 R15, RZ, RZ, R9 ;  /* 0x000000ffff0f7224 */ /* 0x000fe400078e0009 */
[----:B------:R-:W-:Y:S02]  /*4f20*/  IMAD.MOV.U32 R63, RZ, RZ, -0x1 ;  /* 0xffffffffff3f7424 */ /* 0x000fe400078e00ff */
[----:B---3--:R-:W-:-:S04]  /*4f30*/  IMAD.WIDE.U32 R14, R17, UR6, R14 ;  /* 0x00000006110e7c25 */ /* 0x008fc8000f8e000e */
[----:B------:R-:W-:Y:S01]  /*4f40*/  IMAD R9, R17, UR7, RZ ;  /* 0x0000000711097c24 */ /* 0x000fe2000f8e02ff */
[----:B------:R-:W-:Y:S01]  /*4f50*/  ULDC.64 UR6, c[0x0][0x650] ;  /* 0x0001940000067ab9 */ /* 0x000fe20000000a00 */
[----:B------:R-:W-:Y:S01]  /*4f60*/  IMAD.MOV.U32 R0, RZ, RZ, R14 ;  /* 0x000000ffff007224 */ /* 0x000fe200078e000e */
[----:B------:R-:W-:Y:S01]  /*4f70*/  ISETP.GE.U32.AND P0, PT, R14, UR6, PT ;  /* 0x000000060e007c0c */ /* 0x000fe2000bf06070 */
[----:B------:R-:W-:Y:S01]  /*4f80*/  IMAD.IADD R9, R15, 0x1, R9 ;  /* 0x000000010f097824 */ /* 0x000fe200078e0209 */
[----:B------:R-:W-:Y:S01]  /*4f90*/  PRMT R15, RZ, 0x7610, R15 ;  /* 0x00007610ff0f7816 */ /* 0x000fe2000000000f */
[----:B------:R-:W-:-:S03]  /*4fa0*/  IMAD.MOV.U32 R14, RZ, RZ, -0x1 ;  /* 0xffffffffff0e7424 */ /* 0x000fc600078e00ff */
[----:B------:R-:W-:-:S13]  /*4fb0*/  ISETP.GE.U32.AND.EX P0, PT, R9, UR7, PT, P0 ;  /* 0x0000000709007c0c */ /* 0x000fda000bf06100 */
[----:B------:R-:W-:Y:S05]  /*4fc0*/  @P0 BRA `(.L_x_36) ;  /* 0x0000000400680947 */ /* 0x000fea0003800000 */
[----:B--2---:R-:W2:Y:S01]  /*4fd0*/  S2R R26, SR_CTAID.X ;  /* 0x00000000001a7919 */ /* 0x004ea20000002500 */
[----:B0-----:R-:W0:Y:S01]  /*4fe0*/  LDC.64 R20, c[0x0][0x628] ;  /* 0x00018a00ff147b82 */ /* 0x001e220000000a00 */
[----:B------:R-:W-:Y:S01]  /*4ff0*/  ULDC UR6, c[0x0][0x150] ;  /* 0x0000540000067ab9 */ /* 0x000fe20000000800 */
[----:B------:R-:W-:Y:S01]  /*5000*/  IMAD.MOV.U32 R18, RZ, RZ, R0 ;  /* 0x000000ffff127224 */ /* 0x000fe200078e0000 */
[----:B------:R-:W3:Y:S01]  /*5010*/  S2R R28, SR_CTAID.Y ;  /* 0x00000000001c7919 */ /* 0x000ee20000002600 */
[----:B------:R-:W-:-:S04]  /*5020*/  IMAD.MOV.U32 R19, RZ, RZ, R9 ;  /* 0x000000ffff137224 */ /* 0x000fc800078e0009 */
[----:B------:R-:W4:Y:S08]  /*5030*/  LDC R29, c[0x0][0x144] ;  /* 0x00005100ff1d7b82 */ /* 0x000f300000000800 */
[----:B------:R-:W1:Y:S08]  /*5040*/  LDC R22, c[0x0][0x630] ;  /* 0x00018c00ff167b82 */ /* 0x000e700000000800 */
[----:B------:R-:W1:Y:S01]  /*5050*/  LDC.64 R24, c[0x0][0x620] ;  /* 0x00018800ff187b82 */ /* 0x000e620000000a00 */
[----:B0-----:R-:W-:-:S04]  /*5060*/  ISETP.NE.U32.AND P0, PT, R20, RZ, PT ;  /* 0x000000ff1400720c */ /* 0x001fc80003f05070 */
[----:B------:R-:W-:Y:S02]  /*5070*/  ISETP.NE.AND.EX P0, PT, R21, RZ, PT, P0 ;  /* 0x000000ff1500720c */ /* 0x000fe40003f05300 */
[----:B--2---:R-:W-:-:S05]  /*5080*/  I2FP.F32.U32 R14, R26 ;  /* 0x0000001a000e7245 */ /* 0x004fca0000201000 */
[----:B------:R-:W-:-:S04]  /*5090*/  FMUL R14, R14, UR6 ;  /* 0x000000060e0e7c20 */ /* 0x000fc80008400000 */
[----:B------:R0:W2:Y:S02]  /*50a0*/  F2I.U32.TRUNC.NTZ R27, R14 ;  /* 0x0000000e001b7305 */ /* 0x0000a4000020f000 */
[----:B---34-:R-:W-:Y:S05]  /*50b0*/  @!P0 BRA `(.L_x_37) ;  /* 0x0000000000288947 */ /* 0x018fea0003800000 */
[----:B------:R-:W3:Y:S02]  /*50c0*/  LDC R15, c[0x0][0x634] ;  /* 0x00018d00ff0f7b82 */ /* 0x000ee40000000800 */
[----:B---3--:R-:W-:-:S05]  /*50d0*/  IADD3 R19, P0, R0, R15, RZ ;  /* 0x0000000f00137210 */ /* 0x008fca0007f1e0ff */
[----:B------:R-:W-:-:S04]  /*50e0*/  IMAD.X R23, RZ, RZ, R9, P0 ;  /* 0x000000ffff177224 */ /* 0x000fc800000e0609 */
[----:B0-----:R-:W-:-:S04]  /*50f0*/  IMAD.WIDE.U32 R14, R23, R20, RZ ;  /* 0x00000014170e7225 */ /* 0x001fc800078e00ff */
[----:B------:R-:W-:-:S04]  /*5100*/  IMAD.WIDE.U32 R16, P0, R19, R21, R14 ;  /* 0x0000001513107225 */ /* 0x000fc8000780000e */
[----:B------:R-:W-:-:S04]  /*5110*/  IMAD.WIDE.U32 R14, R19, R20, RZ ;  /* 0x00000014130e7225 */ /* 0x000fc800078e00ff */
[----:B------:R-:W-:Y:S01]  /*5120*/  IMAD.X R19, RZ, RZ, RZ, P0 ;  /* 0x000000ffff137224 */ /* 0x000fe200000e06ff */
[----:B------:R-:W-:Y:S01]  /*5130*/  IADD3 RZ, P0, R15, R16, RZ ;  /* 0x000000100fff7210 */ /* 0x000fe20007f1e0ff */
[----:B------:R-:W-:-:S04]  /*5140*/  IMAD.MOV.U32 R18, RZ, RZ, R17 ;  /* 0x000000ffff127224 */ /* 0x000fc800078e0011 */
[----:B------:R-:W-:-:S08]  /*5150*/  IMAD.WIDE.U32.X R18, R23, R21, R18, P0 ;  /* 0x0000001517127225 */ /* 0x000fd000000e0412 */
.L_x_37:
[-CC-:B-1----:R-:W-:Y:S01]  /*5160*/  SHF.R.U64 R63, R18, R22.reuse, R19.reuse ;  /* 0x00000016123f7219 */ /* 0x182fe20000001213 */
[----:B------:R-:W1:Y:S01]  /*5170*/  LDC.64 R34, c[0x0][0x640] ;  /* 0x00019000ff227b82 */ /* 0x000e620000000a00 */
[----:B0-----:R-:W-:Y:S01]  /*5180*/  SHF.R.U32.HI R14, RZ, R22, R19 ;  /* 0x00000016ff0e7219 */ /* 0x001fe20000011613 */
[----:B--2---:R-:W-:Y:S01]  /*5190*/  IMAD.MOV R27, RZ, RZ, -R27 ;  /* 0x000000ffff1b7224 */ /* 0x004fe200078e0a1b */
[----:B------:R-:W-:Y:S01]  /*51a0*/  IADD3 R17, P0, RZ, -R63, RZ ;  /* 0x8000003fff117210 */ /* 0x000fe20007f1e0ff */
[----:B------:R-:W-:Y:S01]  /*51b0*/  ULDC UR6, c[0x0][0x154] ;  /* 0x0000550000067ab9 */ /* 0x000fe20000000800 */
[----:B------:R-:W-:Y:S02]  /*51c0*/  IMAD.MOV.U32 R19, RZ, RZ, 0x1 ;  /* 0x00000001ff137424 */ /* 0x000fe400078e00ff */
[----:B------:R-:W-:Y:S01]  /*51d0*/  IMAD R29, R29, R27, R26 ;  /* 0x0000001b1d1d7224 */ /* 0x000fe200078e021a */
[----:B------:R-:W0:Y:S01]  /*51e0*/  LDC R18, c[0x0][0x618] ;  /* 0x00018600ff127b82 */ /* 0x000e220000000800 */
[----:B------:R-:W-:-:S02]  /*51f0*/  IMAD.X R15, RZ, RZ, ~R14, P0 ;  /* 0x000000ffff0f7224 */ /* 0x000fc400000e0e0e */
[----:B------:R-:W-:Y:S02]  /*5200*/  IMAD.MOV.U32 R14, RZ, RZ, R0 ;  /* 0x000000ffff0e7224 */ /* 0x000fe400078e0000 */
[-C--:B------:R-:W-:Y:S02]  /*5210*/  IMAD R16, R15, R24.reuse, RZ ;  /* 0x000000180f107224 */ /* 0x080fe400078e02ff */
[----:B------:R-:W-:Y:S01]  /*5220*/  IMAD.MOV.U32 R15, RZ, RZ, R9 ;  /* 0x000000ffff0f7224 */ /* 0x000fe200078e0009 */
[----:B------:R-:W2:Y:S01]  /*5230*/  LDC R30, c[0x0][0x608] ;  /* 0x00018200ff1e7b82 */ /* 0x000ea20000000800 */
[----:B------:R-:W-:-:S04]  /*5240*/  IMAD.WIDE.U32 R14, R17, R24, R14 ;  /* 0x00000018110e7225 */ /* 0x000fc800078e000e */
[----:B------:R-:W-:-:S03]  /*5250*/  IMAD R17, R17, R25, R16 ;  /* 0x0000001911117224 */ /* 0x000fc600078e0210 */
[----:B------:R-:W3:Y:S01]  /*5260*/  LDC R32, c[0x0][0x658] ;  /* 0x00019600ff207b82 */ /* 0x000ee20000000800 */
[----:B------:R-:W-:Y:S01]  /*5270*/  I2FP.F32.U32 R16, R28 ;  /* 0x0000001c00107245 */ /* 0x000fe20000201000 */
[----:B------:R-:W-:Y:S01]  /*5280*/  IMAD.IADD R15, R15, 0x1, R17 ;  /* 0x000000010f0f7824 */ /* 0x000fe200078e0211 */
[----:B-1----:R-:W-:Y:S01]  /*5290*/  ISETP.NE.U32.AND P0, PT, R34, RZ, PT ;  /* 0x000000ff2200720c */ /* 0x002fe20003f05070 */
[----:B------:R-:W-:Y:S02]  /*52a0*/  IMAD.MOV.U32 R17, RZ, RZ, -0x1 ;  /* 0xffffffffff117424 */ /* 0x000fe400078e00ff */
[----:B------:R-:W-:Y:S02]  /*52b0*/  FMUL R16, R16, UR6 ;  /* 0x0000000610107c20 */ /* 0x000fe40008400000 */
[----:B------:R-:W1:Y:S01]  /*52c0*/  LDC R25, c[0x0][0x148] ;  /* 0x00005200ff197b82 */ /* 0x000e620000000800 */
[----:B0-----:R-:W-:Y:S01]  /*52d0*/  SHF.R.U64 R22, R14, R18, R15 ;  /* 0x000000120e167219 */ /* 0x001fe2000000120f */
[----:B------:R0:W4:Y:S01]  /*52e0*/  F2I.U32.TRUNC.NTZ R23, R16 ;  /* 0x0000001000177305 */ /* 0x000122000020f000 */
[----:B------:R-:W-:-:S02]  /*52f0*/  ISETP.NE.AND.EX P0, PT, R35, RZ, PT, P0 ;  /* 0x000000ff2300720c */ /* 0x000fc40003f05300 */
[----:B------:R-:W-:-:S03]  /*5300*/  SHF.R.U32.HI R15, RZ, R18, R15 ;  /* 0x00000012ff0f7219 */ /* 0x000fc6000001160f */
[----:B------:R-:W0:Y:S01]  /*5310*/  LDC R27, c[0x0][0x600] ;  /* 0x00018000ff1b7b82 */ /* 0x000e220000000800 */
[-CC-:B--2---:R-:W-:Y:S02]  /*5320*/  SHF.R.U64 R20, R22, R30.reuse, R15.reuse ;  /* 0x0000001e16147219 */ /* 0x184fe4000000120f */
[----:B------:R-:W-:-:S05]  /*5330*/  SHF.R.U32.HI R15, RZ, R30, R15 ;  /* 0x0000001eff0f7219 */ /* 0x000fca000001160f */
[----:B------:R-:W2:Y:S01]  /*5340*/  LDC R24, c[0x0][0x648] ;  /* 0x00019200ff187b82 */ /* 0x000ea20000000800 */
[-CC-:B---3--:R-:W-:Y:S02]  /*5350*/  SHF.R.U64 R26, R20, R32.reuse, R15.reuse ;  /* 0x00000020141a7219 */ /* 0x188fe4000000120f */
[-C--:B------:R-:W-:Y:S02]  /*5360*/  SHF.L.U32 R17, R17, R32.reuse, RZ ;  /* 0x0000002011117219 */ /* 0x080fe400000006ff */
[-C--:B------:R-:W-:Y:S01]  /*5370*/  SHF.R.U32.HI R15, RZ, R32.reuse, R15 ;  /* 0x00000020ff0f7219 */ /* 0x080fe2000001160f */
[----:B------:R-:W-:Y:S01]  /*5380*/  IMAD.MOV.U32 R14, RZ, RZ, R26 ;  /* 0x000000ffff0e7224 */ /* 0x000fe200078e001a */
[----:B------:R-:W-:Y:S01]  /*5390*/  SHF.L.U32 R32, R19, R32, RZ ;  /* 0x0000002013207219 */ /* 0x000fe200000006ff */
[----:B------:R-:W3:Y:S01]  /*53a0*/  LDC R33, c[0x0][0x638] ;  /* 0x00018e00ff217b82 */ /* 0x000ee20000000800 */
[----:B------:R-:W-:-:S07]  /*53b0*/  LOP3.LUT R31, RZ, R17, RZ, 0x33, !PT ;  /* 0x00000011ff1f7212 */ /* 0x000fce00078e33ff */
[----:B------:R-:W0:Y:S01]  /*53c0*/  LDC R36, c[0x0][0x610] ;  /* 0x00018400ff247b82 */ /* 0x000e220000000800 */
[----:B----4-:R-:W-:Y:S05]  /*53d0*/  @!P0 BRA `(.L_x_38) ;  /* 0x0000000000288947 */ /* 0x010fea0003800000 */
[----:B------:R-:W4:Y:S02]  /*53e0*/  LDC R19, c[0x0][0x64c] ;  /* 0x00019300ff137b82 */ /* 0x000f240000000800 */
[----:B----4-:R-:W-:-:S05]  /*53f0*/  IADD3 R19, P0, R26, R19, RZ ;  /* 0x000000131a137210 */ /* 0x010fca0007f1e0ff */
[----:B------:R-:W-:-:S04]  /*5400*/  IMAD.X R21, RZ, RZ, R15, P0 ;  /* 0x000000ffff157224 */ /* 0x000fc800000e060f */
[----:B------:R-:W-:-:S04]  /*5410*/  IMAD.WIDE.U32 R14, R21, R34, RZ ;  /* 0x00000022150e7225 */ /* 0x000fc800078e00ff */
[----:B0-----:R-:W-:-:S04]  /*5420*/  IMAD.WIDE.U32 R16, P0, R19, R35, R14 ;  /* 0x0000002313107225 */ /* 0x001fc8000780000e */
[----:B------:R-:W-:-:S04]  /*5430*/  IMAD.WIDE.U32 R14, R19, R34, RZ ;  /* 0x00000022130e7225 */ /* 0x000fc800078e00ff */
[----:B------:R-:W-:Y:S01]  /*5440*/  IMAD.X R19, RZ, RZ, RZ, P0 ;  /* 0x000000ffff137224 */ /* 0x000fe200000e06ff */
[----:B------:R-:W-:Y:S01]  /*5450*/  IADD3 RZ, P0, R15, R16, RZ ;  /* 0x000000100fff7210 */ /* 0x000fe20007f1e0ff */
[----:B------:R-:W-:-:S04]  /*5460*/  IMAD.MOV.U32 R18, RZ, RZ, R17 ;  /* 0x000000ffff127224 */ /* 0x000fc800078e0011 */
[----:B------:R-:W-:-:S08]  /*5470*/  IMAD.WIDE.U32.X R14, R21, R35, R18, P0 ;  /* 0x00000023150e7225 */ /* 0x000fd000000e0412 */
.L_x_38:
[----:B------:R-:W-:Y:S01]  /*5480*/  ISETP.NE.AND P0, PT, R10, 0x1, PT ;  /* 0x000000010a00780c */ /* 0x000fe20003f05270 */
[----:B0-----:R-:W-:Y:S01]  /*5490*/  VIADD R19, R27, 0xffffffff ;  /* 0xffffffff1b137836 */ /* 0x001fe20000000000 */
[----:B--2---:R-:W-:Y:S01]  /*54a0*/  SHF.R.U64 R14, R14, R24, R15 ;  /* 0x000000180e0e7219 */ /* 0x004fe2000000120f */
[----:B------:R-:W-:Y:S01]  /*54b0*/  IMAD.MOV R23, RZ, RZ, -R23 ;  /* 0x000000ffff177224 */ /* 0x000fe200078e0a17 */
[----:B------:R-:W-:-:S03]  /*54c0*/  LOP3.LUT R17, R20, R31, RZ, 0xc0, !PT ;  /* 0x0000001f14117212 */ /* 0x000fc600078ec0ff */
[----:B------:R-:W-:Y:S02]  /*54d0*/  IMAD.MOV R15, RZ, RZ, -R14 ;  /* 0x000000ffff0f7224 */ /* 0x000fe400078e0a0e */
[----:B------:R-:W-:Y:S01]  /*54e0*/  IMAD R24, R32, R14, R17 ;  /* 0x0000000e20187224 */ /* 0x000fe200078e0211 */
[----:B------:R-:W-:Y:S01]  /*54f0*/  LOP3.LUT R17, R22, R19, RZ, 0xc0, !PT ;  /* 0x0000001316117212 */ /* 0x000fe200078ec0ff */
[----:B---3--:R-:W-:Y:S02]  /*5500*/  IMAD R14, R15, R33, R26 ;  /* 0x000000210f0e7224 */ /* 0x008fe400078e021a */
[----:B-1----:R-:W-:Y:S02]  /*5510*/  @P0 IMAD R29, R25, R23, R28 ;  /* 0x00000017191d0224 */ /* 0x002fe400078e021c */
[----:B------:R-:W-:Y:S02]  /*5520*/  IMAD R17, R14, R27, R17 ;  /* 0x0000001b0e117224 */ /* 0x000fe400078e0211 */
[----:B------:R-:W-:-:S02]  /*5530*/  IMAD R24, R24, R36, R29 ;  /* 0x0000002418187224 */ /* 0x000fc400078e021d */
[----:B------:R-:W-:-:S03]  /*5540*/  IMAD.MOV.U32 R15, RZ, RZ, 0x1 ;  /* 0x00000001ff0f7424 */ /* 0x000fc600078e00ff */
[----:B------:R-:W-:Y:S02]  /*5550*/  SEL R14, R17, R24, !P0 ;  /* 0x00000018110e7207 */ /* 0x000fe40004000000 */
[----:B------:R-:W-:-:S07]  /*5560*/  SEL R24, R24, R17, !P0 ;  /* 0x0000001118187207 */ /* 0x000fce0004000000 */
.L_x_36:
[----:B------:R-:W-:Y:S01]  /*5570*/  UIADD3 UR5, UR9, UR5, URZ ;  /* 0x0000000509057290 */ /* 0x000fe2000fffe03f */
[----:B------:R-:W-:Y:S01]  /*5580*/  LOP3.LUT P0, RZ, R15, 0xff, RZ, 0xc0, !PT ;  /* 0x000000ff0fff7812 */ /* 0x000fe2000780c0ff */
[----:B------:R-:W-:Y:S02]  /*5590*/  IMAD.MOV.U32 R62, RZ, RZ, R24 ;  /* 0x000000ffff3e7224 */ /* 0x000fe400078e0018 */
[----:B------:R-:W-:Y:S02]  /*55a0*/  USHF.R.U32.HI UR6, URZ, 0x2, UR5 ;  /* 0x000000023f067899 */ /* 0x000fe40008011605 */
[----:B------:R-:W-:Y:S02]  /*55b0*/  UISETP.GT.U32.AND UP1, UPT, UR5, 0x3, UPT ;  /* 0x000000030500788c */ /* 0x000fe4000bf24070 */
[----:B------:R-:W-:Y:S02]  /*55c0*/  ULOP3.LUT UR6, UR6, 0x1, URZ, 0xc0, !UPT ;  /* 0x0000000106067892 */ /* 0x000fe4000f8ec03f */
[----:B------:R-:W-:-:S02]  /*55d0*/  UISETP.LT.U32.AND UP1, UPT, UR9, 0x4, UP1 ;  /* 0x000000040900788c */ /* 0x000fc40008f21070 */
[----:B------:R-:W-:Y:S02]  /*55e0*/  UISETP.NE.U32.AND UP0, UPT, UR6, 0x1, UPT ;  /* 0x000000010600788c */ /* 0x000fe4000bf05070 */
[----:B------:R-:W-:Y:S02]  /*55f0*/  USEL UR7, URZ, 0x1, !UP1 ;  /* 0x000000013f077887 */ /* 0x000fe4000c800000 */
[----:B------:R-:W-:Y:S02]  /*5600*/  UISETP.GT.U32.AND UP0, UPT, UR9, 0x3, !UP0 ;  /* 0x000000030900788c */ /* 0x000fe4000c704070 */
[----:B------:R-:W-:Y:S02]  /*5610*/  ULOP3.LUT UR5, UR5, 0x3, URZ, 0xc0, !UPT ;  /* 0x0000000305057892 */ /* 0x000fe4000f8ec03f */
[----:B------:R-:W-:-:S04]  /*5620*/  USEL UR6, URZ, 0x1, !UP0 ;  /* 0x000000013f067887 */ /* 0x000fc8000c000000 */
[----:B------:R-:W-:Y:S01]  /*5630*/  ULOP3.LUT UR4, UR6, UR4, UR7, 0x96, !UPT ;  /* 0x0000000406047292 */ /* 0x000fe2000f8e9607 */
[----:B------:R-:W-:Y:S11]  /*5640*/  @P0 BRA `(.L_x_39) ;  /* 0xffffffb800600947 */ /* 0x000ff6000383ffff */
[----:B------:R-:W-:Y:S05]  /*5650*/  EXIT ;  /* 0x000000000000794d */ /* 0x000fea0003800000 */
.L_x_3:
[----:B0-----:R-:W-:Y:S01]  /*5660*/  ULDC.64 UR4, c[0x0][0x650] ;  /* 0x0001940000047ab9 */ /* 0x001fe20000000a00 */
        /* <DEDUP_REMOVED lines=25> */
.L_x_41:
[-CC-:B------:R-:W-:Y:S01]  /*5800*/  SHF.R.U64 R16, R16, R6.reuse, R17.reuse ;  /* 0x0000000610107219 */ /* 0x180fe20000001211 */
[----:B------:R-:W0:Y:S01]  /*5810*/  LDC R14, c[0x0][0x618] ;  /* 0x00018600ff0e7b82 */ /* 0x000e220000000800 */
[----:B------:R-:W-:Y:S01]  /*5820*/  SHF.R.U32.HI R5, RZ, R6, R17 ;  /* 0x00000006ff057219 */ /* 0x000fe20000011611 */
[----:B------:R-:W-:Y:S01]  /*5830*/  ULDC UR4, c[0x0][0x150] ;  /* 0x0000540000047ab9 */ /* 0x000fe20000000800 */
[----:B------:R-:W-:Y:S01]  /*5840*/  IADD3 R11, P0, RZ, -R16, RZ ;  /* 0x80000010ff0b7210 */ /* 0x000fe20007f1e0ff */
[----:B------:R-:W-:Y:S01]  /*5850*/  IMAD.MOV.U32 R12, RZ, RZ, R0 ;  /* 0x000000ffff0c7224 */ /* 0x000fe200078e0000 */
[----:B------:R-:W-:Y:S01]  /*5860*/  I2FP.F32.U32 R6, R4 ;  /* 0x0000000400067245 */ /* 0x000fe20000201000 */
[----:B------:R-:W-:Y:S02]  /*5870*/  IMAD.MOV.U32 R13, RZ, RZ, R9 ;  /* 0x000000ffff0d7224 */ /* 0x000fe400078e0009 */
[----:B------:R-:W1:Y:S01]  /*5880*/  LDC.64 R26, c[0x0][0x640] ;  /* 0x00019000ff1a7b82 */ /* 0x000e620000000a00 */
[----:B------:R-:W-:-:S02]  /*5890*/  IMAD.X R5, RZ, RZ, ~R5, P0 ;  /* 0x000000ffff057224 */ /* 0x000fc400000e0e05 */
[----:B------:R-:W-:Y:S01]  /*58a0*/  FMUL R15, R6, UR4 ;  /* 0x00000004060f7c20 */ /* 0x000fe20008400000 */
[----:B------:R-:W-:Y:S01]  /*58b0*/  IMAD.WIDE.U32 R12, R11, R22, R12 ;  /* 0x000000160b0c7225 */ /* 0x000fe200078e000c */
[----:B------:R-:W-:-:S03]  /*58c0*/  ULDC UR4, c[0x0][0x154] ;  /* 0x0000550000047ab9 */ /* 0x000fc60000000800 */
[----:B------:R-:W-:Y:S01]  /*58d0*/  IMAD R6, R5, R22, RZ ;  /* 0x0000001605067224 */ /* 0x000fe200078e02ff */
[----:B------:R-:W2:Y:S01]  /*58e0*/  LDC R17, c[0x0][0x144] ;  /* 0x00005100ff117b82 */ /* 0x000ea20000000800 */
[----:B------:R-:W3:Y:S02]  /*58f0*/  F2I.U32.TRUNC.NTZ R15, R15 ;  /* 0x0000000f000f7305 */ /* 0x000ee4000020f000 */
[----:B------:R-:W-:-:S04]  /*5900*/  IMAD R5, R11, R23, R6 ;  /* 0x000000170b057224 */ /* 0x000fc800078e0206 */
[----:B------:R-:W-:Y:S01]  /*5910*/  IMAD.IADD R5, R13, 0x1, R5 ;  /* 0x000000010d057824 */ /* 0x000fe200078e0205 */
[----:B------:R-:W4:Y:S04]  /*5920*/  LDC R18, c[0x0][0x608] ;  /* 0x00018200ff127b82 */ /* 0x000f280000000800 */
[-C--:B0-----:R-:W-:Y:S02]  /*5930*/  SHF.R.U64 R6, R12, R14.reuse, R5 ;  /* 0x0000000e0c067219 */ /* 0x081fe40000001205 */
[----:B------:R-:W-:Y:S02]  /*5940*/  I2FP.F32.U32 R12, R3 ;  /* 0x00000003000c7245 */ /* 0x000fe40000201000 */
[----:B------:R-:W0:Y:S01]  /*5950*/  LDC R25, c[0x0][0x658] ;  /* 0x00019600ff197b82 */ /* 0x000e220000000800 */
[----:B-1----:R-:W-:Y:S01]  /*5960*/  ISETP.NE.U32.AND P0, PT, R26, RZ, PT ;  /* 0x000000ff1a00720c */ /* 0x002fe20003f05070 */
[----:B---3--:R-:W-:Y:S01]  /*5970*/  IMAD.MOV R11, RZ, RZ, -R15 ;  /* 0x000000ffff0b7224 */ /* 0x008fe200078e0a0f */
[----:B------:R-:W-:Y:S01]  /*5980*/  SHF.R.U32.HI R5, RZ, R14, R5 ;  /* 0x0000000eff057219 */ /* 0x000fe20000011605 */
[----:B------:R-:W-:Y:S01]  /*5990*/  FMUL R12, R12, UR4 ;  /* 0x000000040c0c7c20 */ /* 0x000fe20008400000 */
[----:B------:R-:W-:Y:S01]  /*59a0*/  ISETP.NE.AND.EX P0, PT, R27, RZ, PT, P0 ;  /* 0x000000ff1b00720c */ /* 0x000fe20003f05300 */
[----:B------:R-:W-:-:S02]  /*59b0*/  IMAD.MOV.U32 R14, RZ, RZ, 0x1 ;  /* 0x00000001ff0e7424 */ /* 0x000fc400078e00ff */
[----:B------:R-:W1:Y:S01]  /*59c0*/  LDC R22, c[0x0][0x148] ;  /* 0x00005200ff167b82 */ /* 0x000e620000000800 */
[----:B--2---:R-:W-:Y:S01]  /*59d0*/  IMAD R23, R17, R11, R4 ;  /* 0x0000000b11177224 */ /* 0x004fe200078e0204 */
[----:B------:R2:W3:Y:S06]  /*59e0*/  F2I.U32.TRUNC.NTZ R20, R12 ;  /* 0x0000000c00147305 */ /* 0x0004ec000020f000 */
[----:B------:R-:W1:Y:S01]  /*59f0*/  LDC R21, c[0x0][0x600] ;  /* 0x00018000ff157b82 */ /* 0x000e620000000800 */
[-CC-:B----4-:R-:W-:Y:S02]  /*5a00*/  SHF.R.U64 R19, R6, R18.reuse, R5.reuse ;  /* 0x0000001206137219 */ /* 0x190fe40000001205 */
[----:B------:R-:W-:Y:S01]  /*5a10*/  SHF.R.U32.HI R4, RZ, R18, R5 ;  /* 0x00000012ff047219 */ /* 0x000fe20000011605 */
[----:B------:R-:W-:-:S04]  /*5a20*/  IMAD.MOV.U32 R18, RZ, RZ, -0x1 ;  /* 0xffffffffff127424 */ /* 0x000fc800078e00ff */
[----:B------:R-:W4:Y:S01]  /*5a30*/  LDC R24, c[0x0][0x648] ;  /* 0x00019200ff187b82 */ /* 0x000f220000000800 */
[-C--:B0-----:R-:W-:Y:S02]  /*5a40*/  SHF.L.U32 R11, R18, R25.reuse, RZ ;  /* 0x00000019120b7219 */ /* 0x081fe400000006ff */
[-CC-:B------:R-:W-:Y:S02]  /*5a50*/  SHF.R.U64 R18, R19, R25.reuse, R4.reuse ;  /* 0x0000001913127219 */ /* 0x180fe40000001204 */
[-C--:B------:R-:W-:Y:S02]  /*5a60*/  SHF.R.U32.HI R5, RZ, R25.reuse, R4 ;  /* 0x00000019ff057219 */ /* 0x080fe40000011604 */
[----:B------:R-:W-:Y:S01]  /*5a70*/  SHF.L.U32 R25, R14, R25, RZ ;  /* 0x000000190e197219 */ /* 0x000fe200000006ff */
[----:B------:R-:W0:Y:S01]  /*5a80*/  LDC R28, c[0x0][0x638] ;  /* 0x00018e00ff1c7b82 */ /* 0x000e220000000800 */
[----:B------:R-:W-:Y:S01]  /*5a90*/  LOP3.LUT R30, RZ, R11, RZ, 0x33, !PT ;  /* 0x0000000bff1e7212 */ /* 0x000fe200078e33ff */
[----:B------:R-:W-:-:S06]  /*5aa0*/  IMAD.MOV.U32 R4, RZ, RZ, R18 ;  /* 0x000000ffff047224 */ /* 0x000fcc00078e0012 */
[----:B------:R-:W0:Y:S01]  /*5ab0*/  LDC R29, c[0x0][0x610] ;  /* 0x00018400ff1d7b82 */ /* 0x000e220000000800 */
[----:B--23--:R-:W-:Y:S05]  /*5ac0*/  @!P0 BRA `(.L_x_42) ;  /* 0x0000000000288947 */ /* 0x00cfea0003800000 */
[----:B------:R-:W2:Y:S02]  /*5ad0*/  LDC R11, c[0x0][0x64c] ;  /* 0x00019300ff0b7b82 */ /* 0x000ea40000000800 */
[----:B--2---:R-:W-:-:S05]  /*5ae0*/  IADD3 R11, P0, R18, R11, RZ ;  /* 0x0000000b120b7210 */ /* 0x004fca0007f1e0ff */
        /* <DEDUP_REMOVED lines=8> */
.L_x_42:
[----:B------:R-:W-:Y:S01]  /*5b70*/  ISETP.NE.AND P0, PT, R10, 0x1, PT ;  /* 0x000000010a00780c */ /* 0x000fe20003f05270 */
[----:B-1----:R-:W-:Y:S01]  /*5b80*/  VIADD R13, R21, 0xffffffff ;  /* 0xffffffff150d7836 */ /* 0x002fe20000000000 */
[----:B----4-:R-:W-:Y:S01]  /*5b90*/  SHF.R.U64 R5, R4, R24, R5 ;  /* 0x0000001804057219 */ /* 0x010fe20000001205 */
[----:B------:R-:W-:Y:S01]  /*5ba0*/  IMAD.MOV R20, RZ, RZ, -R20 ;  /* 0x000000ffff147224 */ /* 0x000fe200078e0a14 */
[----:B------:R-:W-:Y:S02]  /*5bb0*/  LOP3.LUT R4, R19, R30, RZ, 0xc0, !PT ;  /* 0x0000001e13047212 */ /* 0x000fe400078ec0ff */
[----:B------:R-:W-:Y:S01]  /*5bc0*/  LOP3.LUT R6, R6, R13, RZ, 0xc0, !PT ;  /* 0x0000000d06067212 */ /* 0x000fe200078ec0ff */
[----:B------:R-:W-:Y:S02]  /*5bd0*/  IMAD.MOV R11, RZ, RZ, -R5 ;  /* 0x000000ffff0b7224 */ /* 0x000fe400078e0a05 */
[----:B------:R-:W-:-:S04]  /*5be0*/  IMAD R4, R25, R5, R4 ;  /* 0x0000000519047224 */ /* 0x000fc800078e0204 */
[----:B------:R-:W-:Y:S02]  /*5bf0*/  @P0 IMAD R23, R22, R20, R3 ;  /* 0x0000001416170224 */ /* 0x000fe400078e0203 */
[----:B0-----:R-:W-:Y:S02]  /*5c00*/  IMAD R3, R11, R28, R18 ;  /* 0x0000001c0b037224 */ /* 0x001fe400078e0212 */
[----:B------:R-:W-:Y:S02]  /*5c10*/  IMAD R13, R4, R29, R23 ;  /* 0x0000001d040d7224 */ /* 0x000fe400078e0217 */
[----:B------:R-:W-:Y:S02]  /*5c20*/  IMAD R4, R3, R21, R6 ;  /* 0x0000001503047224 */ /* 0x000fe400078e0206 */
[----:B------:R-:W-:Y:S02]  /*5c30*/  IMAD.MOV.U32 R11, RZ, RZ, 0x1 ;  /* 0x00000001ff0b7424 */ /* 0x000fe400078e00ff */
[----:B------:R-:W-:Y:S01]  /*5c40*/  IMAD.MOV.U32 R6, RZ, RZ, R16 ;  /* 0x000000ffff067224 */ /* 0x000fe200078e0010 */
[----:B------:R-:W-:-:S02]  /*5c50*/  SEL R17, R4, R13, !P0 ;  /* 0x0000000d04117207 */ /* 0x000fc40004000000 */
[----:B------:R-:W-:-:S07]  /*5c60*/  SEL R13, R13, R4, !P0 ;  /* 0x000000040d0d7207 */ /* 0x000fce0004000000 */
.L_x_40:
[----:B------:R-:W-:-:S08]  /*5c70*/  NOP ;  /* 0x0000000000007918 */ /* 0x000fd00000000000 */
[----:B------:R-:W0:-:S00]  /*5c80*/  USETMAXREG.DEALLOC.CTAPOOL 0x28 ;  /* 0x00000028000079c8 */ /* 0x000e0000080e0500 */
[----:B0-----:R-:W-:-:S13]  /*5c90*/  ISETP.NE.AND P0, PT, R2, RZ, PT ;  /* 0x000000ff0200720c */ /* 0x001fda0003f05270 */
[----:B------:R-:W-:Y:S05]  /*5ca0*/  @P0 EXIT ;  /* 0x000000000000094d */ /* 0x000fea0003800000 */
[----:B------:R-:W-:Y:S01]  /*5cb0*/  LOP3.LUT P0, RZ, R11, 0xff, RZ, 0xc0, !PT ;  /* 0x000000ff0bff7812 */ /* 0x000fe2000780c0ff */
[----:B------:R-:W-:Y:S02]  /*5cc0*/  IMAD.MOV.U32 R12, RZ, RZ, 0x1 ;  /* 0x00000001ff0c7424 */ /* 0x000fe400078e00ff */
[----:B------:R-:W-:-:S10]  /*5cd0*/  IMAD.MOV.U32 R11, RZ, RZ, RZ ;  /* 0x000000ffff0b7224 */ /* 0x000fd400078e00ff */
[----:B------:R-:W-:Y:S05]  /*5ce0*/  @!P0 BRA `(.L_x_43) ;  /* 0x0000000c003c8947 */ /* 0x000fea0003800000 */
[----:B------:R-:W0:Y:S01]  /*5cf0*/  LDC R2, c[0x0][0x28c] ;  /* 0x0000a300ff027b82 */ /* 0x000e220000000800 */
[----:B------:R-:W-:Y:S01]  /*5d00*/  ULDC UR5, c[0x0][0x600] ;  /* 0x0001800000057ab9 */ /* 0x000fe20000000800 */
[----:B------:R-:W-:Y:S01]  /*5d10*/  ULDC UR4, c[0x0][0xc] ;  /* 0x0000030000047ab9 */ /* 0x000fe20000000800 */
[----:B------:R-:W-:Y:S01]  /*5d20*/  UIADD3 UR16, UR5, -0x1, URZ ;  /* 0xffffffff05107890 */ /* 0x000fe2000fffe03f */
[C---:B------:R-:W-:Y:S01]  /*5d30*/  LOP3.LUT P3, RZ, R7.reuse, 0x7f, RZ, 0xc0, !PT ;  /* 0x0000007f07ff7812 */ /* 0x040fe2000786c0ff */
[----:B------:R-:W-:Y:S01]  /*5d40*/  ULDC UR6, c[0x0][0x658] ;  /* 0x0001960000067ab9 */ /* 0x000fe20000000800 */
[----:B------:R-:W-:Y:S01]  /*5d50*/  ULDC UR5, c[0x0][0x10] ;  /* 0x0000040000057ab9 */ /* 0x000fe20000000800 */
[----:B------:R-:W-:Y:S01]  /*5d60*/  UMOV UR7, 0xffffffff ;  /* 0xffffffff00077882 */ /* 0x000fe20000000000 */
[----:B------:R-:W-:Y:S01]  /*5d70*/  UMOV UR8, 0x1 ;  /* 0x0000000100087882 */ /* 0x000fe20000000000 */
[----:B------:R-:W-:Y:S01]  /*5d80*/  UIMAD.WIDE.U32 UR4, UR4, UR5, URZ ;  /* 0x00000005040472a5 */ /* 0x000fe2000f8e003f */
[----:B------:R-:W-:Y:S01]  /*5d90*/  LOP3.LUT P0, RZ, R7, 0x1f, RZ, 0xc0, !PT ;  /* 0x0000001f07ff7812 */ /* 0x000fe2000780c0ff */
[----:B------:R-:W-:Y:S01]  /*5da0*/  USHF.L.U32 UR7, UR7, UR6, URZ ;  /* 0x0000000607077299 */ /* 0x000fe2000800063f */
[----:B------:R-:W-:Y:S01]  /*5db0*/  BSSY B0, `(.L_x_43) ;  /* 0x00000c2000007945 */ /* 0x000fe20003800000 */
[----:B------:R-:W-:Y:S01]  /*5dc0*/  USHF.L.U32 UR18, UR8, UR6, URZ ;  /* 0x0000000608127299 */ /* 0x000fe2000800063f */
[----:B------:R-:W-:Y:S01]  /*5dd0*/  IMAD.MOV.U32 R15, RZ, RZ, 0x1 ;  /* 0x00000001ff0f7424 */ /* 0x000fe200078e00ff */
[----:B------:R-:W-:Y:S01]  /*5de0*/  LOP3.LUT R18, R8, 0x2, RZ, 0xfc, !PT ;  /* 0x0000000208127812 */ /* 0x000fe200078efcff */
[----:B------:R-:W-:Y:S01]  /*5df0*/  ULDC UR6, c[0x0][0x14] ;  /* 0x0000050000067ab9 */ /* 0x000fe20000000800 */
[----:B------:R-:W-:Y:S01]  /*5e00*/  PLOP3.LUT P0, PT, P0, P3, PT, 0x8a, 0x0 ;  /* 0x000000000000781c */ /* 0x000fe20000707172 */
[----:B------:R-:W-:Y:S01]  /*5e10*/  UIMAD.WIDE.U32 UR20, UR4, UR6, URZ ;  /* 0x00000006041472a5 */ /* 0x000fe2000f8e003f */
[----:B------:R-:W-:Y:S01]  /*5e20*/  IMAD.MOV.U32 R12, RZ, RZ, 0x1 ;  /* 0x00000001ff0c7424 */ /* 0x000fe200078e00ff */
[----:B------:R-:W-:Y:S01]  /*5e30*/  UIMAD UR13, UR5, UR6, URZ ;  /* 0x00000006050d72a4 */ /* 0x000fe2000f8e023f */
[----:B------:R-:W-:Y:S01]  /*5e40*/  IMAD.MOV.U32 R11, RZ, RZ, RZ ;  /* 0x000000ffff0b7224 */ /* 0x000fe200078e00ff */
[----:B------:R-:W-:Y:S01]  /*5e50*/  ULOP3.LUT UR17, URZ, UR7, URZ, 0x33, !UPT ;  /* 0x000000073f117292 */ /* 0x000fe2000f8e333f */
[----:B0-----:R-:W-:Y:S01]  /*5e60*/  VIADD R2, R2, 0x7f ;  /* 0x0000007f02027836 */ /* 0x001fe20000000000 */
[----:B------:R-:W-:Y:S01]  /*5e70*/  UIADD3 UR13, UR21, UR13, URZ ;  /* 0x0000000d150d7290 */ /* 0x000fe2000fffe03f */
[----:B------:R-:W-:-:S03]  /*5e80*/  ULDC.64 UR22, c[0x0][0x198] ;  /* 0x0000660000167ab9 */ /* 0x000fc60000000a00 */
[----:B------:R-:W-:-:S04]  /*5e90*/  SHF.R.S32.HI R3, RZ, 0x1f, R2 ;  /* 0x0000001fff037819 */ /* 0x000fc80000011402 */
[----:B------:R-:W-:-:S04]  /*5ea0*/  LEA.HI R3, R3, R2, RZ, 0x7 ;  /* 0x0000000203037211 */ /* 0x000fc800078f38ff */
[----:B------:R-:W-:-:S05]  /*5eb0*/  SHF.R.S32.HI R16, RZ, 0x7, R3 ;  /* 0x00000007ff107819 */ /* 0x000fca0000011403 */
[----:B------:R-:W-:-:S07]  /*5ec0*/  VIADD R14, R16, 0x1 ;  /* 0x00000001100e7836 */ /* 0x000fce0000000000 */
.L_x_55:
[----:B------:R-:W-:-:S03]  /*5ed0*/  UMOV UR4, 0xffffffff ;  /* 0xffffffff00047882 */ /* 0x000fc60000000000 */
[----:B------:R-:W-:Y:S05]  /*5ee0*/  BRA.DIV UR4, `(.L_x_44) ;  /* 0x0000000e04ac7947 */ /* 0x000fea000b800000 */
[----:B------:R-:W-:-:S13]  /*5ef0*/  ELECT P1, URZ, PT ;  /* 0x00000000003f782f */ /* 0x000fda0003820000 */
.L_x_66:
[----:B------:R-:W0:Y:S01]  /*5f00*/  LDC R2, c[0x0][0x28c] ;  /* 0x0000a300ff027b82 */ /* 0x000e220000000800 */
[----:B------:R-:W-:Y:S01]  /*5f10*/  BSSY B1, `(.L_x_45) ;  /* 0x0000037000017945 */ /* 0x000fe20003800000 */
[----:B0-----:R-:W-:-:S13]  /*5f20*/  ISETP.LT.OR P1, PT, R2, 0x1, !P1 ;  /* 0x000000010200780c */ /* 0x001fda0004f21670 */
[----:B------:R-:W-:Y:S05]  /*5f30*/  @P1 BRA `(.L_x_46) ;  /* 0x0000000000d01947 */ /* 0x000fea0003800000 */
[----:B------:R-:W-:Y:S02]  /*5f40*/  IMAD.SHL.U32 R17, R17, 0x10, RZ ;  /* 0x0000001011117824 */ /* 0x000fe400078e00ff */
[----:B------:R-:W-:Y:S02]  /*5f50*/  IMAD R13, R13, 0x180, RZ ;  /* 0x000001800d0d7824 */ /* 0x000fe400078e02ff */
[----:B------:R-:W-:Y:S02]  /*5f60*/  IMAD.MOV.U32 R21, RZ, RZ, RZ ;  /* 0x000000ffff157224 */ /* 0x000fe400078e00ff */
[----:B------:R-:W-:Y:S02]  /*5f70*/  IMAD.MOV.U32 R2, RZ, RZ, R14 ;  /* 0x000000ffff027224 */ /* 0x000fe400078e000e */
[----:B------:R-:W-:Y:S02]  /*5f80*/  IMAD.MOV.U32 R3, RZ, RZ, R12 ;  /* 0x000000ffff037224 */ /* 0x000fe400078e000c */
[----:B------:R-:W-:-:S07]  /*5f90*/  IMAD.MOV.U32 R4, RZ, RZ, R11 ;  /* 0x000000ffff047224 */ /* 0x000fce00078e000b */
.L_x_50:
[----:B------:R-:W0:Y:S01]  /*5fa0*/  S2R R20, SR_CgaCtaId ;  /* 0x0000000000147919 */ /* 0x000e220000008800 */
[----:B------:R-:W-:Y:S01]  /*5fb0*/  MOV R5, 0x400 ;  /* 0x0000040000057802 */ /* 0x000fe20000000f00 */
[----:B------:R-:W1:Y:S03]  /*5fc0*/  @!P3 LDC R7, c[0x0][0x500] ;  /* 0x00014000ff07bb82 */ /* 0x000e660000000800 */
[----:B0-----:R-:W-:Y:S02]  /*5fd0*/  LEA R19, R20, R5, 0x18 ;  /* 0x0000000514137211 */ /* 0x001fe400078ec0ff */
[----:B------:R-:W-:-:S03]  /*5fe0*/  SHF.L.U32 R5, R3, 0x1f, RZ ;  /* 0x0000001f03057819 */ /* 0x000fc600000006ff */
[----:B------:R-:W-:-:S04]  /*5ff0*/  IMAD R20, R4, 0x8, R19 ;  /* 0x0000000804147824 */ /* 0x000fc800078e0213 */
[----:B------:R-:W0:Y:S02]  /*6000*/  SYNCS.PHASECHK.TRANS64.TRYWAIT P1, [R20+URZ+0x20], R5 ;  /* 0x00002005140075a7 */ /* 0x000e24000802017f */
[----:B01----:R-:W-:Y:S05]  /*6010*/  @!P1 BRA `(.L_x_47) ;  /* 0x0000000c00809947 */ /* 0x003fea0003800000 */
.L_x_67:
[----:B0-----:R-:W-:Y:S01]  /*6020*/  PRMT R5, R18, 0x9910, RZ ;  /* 0x0000991012057816 */ /* 0x001fe200000000ff */
[----:B------:R0:W-:Y:S03]  /*6030*/  @!P3 SYNCS.ARRIVE.TRANS64 RZ, [R20+URZ], R7 ;  /* 0x0000000714ffb9a7 */ /* 0x0001e6000800003f */
[----:B------:R-:W-:-:S13]  /*6040*/  ISETP.NE.AND P1, PT, R5, 0x2, PT ;  /* 0x000000020500780c */ /* 0x000fda0003f25270 */
[----:B0-----:R-:W-:Y:S05]  /*6050*/  @P1 BRA `(.L_x_48) ;  /* 0x0000000000041947 */ /* 0x001fea0003800000 */
[----:B------:R-:W-:Y:S01]  /*6060*/  BPT.TRAP 0x1 ;  /* 0x000000040000795c */ /* 0x000fe20000300000 */
.L_x_48:
[----:B------:R-:W-:Y:S05]  /*6070*/  @P0 BRA `(.L_x_49) ;  /* 0x0000000000040947 */ /* 0x000fea0003800000 */
[----:B------:R-:W-:Y:S01]  /*6080*/  BPT.TRAP 0x1 ;  /* 0x000000040000795c */ /* 0x000fe20000300000 */
.L_x_49:
[--C-:B------:R-:W-:Y:S01]  /*6090*/  IMAD R5, R4, 0xc000, R19.reuse ;  /* 0x0000c00004057824 */ /* 0x100fe200078e0213 */
[----:B------:R-:W-:Y:S01]  /*60a0*/  R2UR UR9, R20 ;  /* 0x00000000140972ca */ /* 0x000fe200000e0000 */
[----:B------:R-:W-:Y:S01]  /*60b0*/  IMAD R19, R4, 0x800, R19 ;  /* 0x0000080004137824 */ /* 0x000fe200078e0213 */
[----:B------:R-:W-:Y:S01]  /*60c0*/  UIADD3 UR4, UP0, UR22, 0xf0, URZ ;  /* 0x000000f016047890 */ /* 0x000fe2000ff1e03f */
[----:B------:R-:W-:Y:S01]  /*60d0*/  VIADD R2, R2, 0xffffffff ;  /* 0xffffffff02027836 */ /* 0x000fe20000000000 */
[----:B------:R-:W-:Y:S01]  /*60e0*/  R2UR UR5, R5 ;  /* 0x00000000050572ca */ /* 0x000fe200000e0000 */
[----:B------:R-:W-:Y:S01]  /*60f0*/  UIADD3 UR24, UP1, UR22, 0x1f0, URZ ;  /* 0x000001f016187890 */ /* 0x000fe2000ff3e03f */
[----:B------:R-:W-:Y:S01]  /*6100*/  R2UR UR8, R19 ;  /* 0x00000000130872ca */ /* 0x000fe200000e0000 */
[----:B------:R-:W-:Y:S01]  /*6110*/  VIADD R4, R4, 0x1 ;  /* 0x0000000104047836 */ /* 0x000fe20000000000 */
[----:B------:R-:W-:Y:S01]  /*6120*/  R2UR UR11, R13 ;  /* 0x000000000d0b72ca */ /* 0x000fe200000e0000 */
[----:B------:R-:W-:Y:S01]  /*6130*/  UIADD3.X UR25, URZ, UR23, URZ, UP1, !UPT ;  /* 0x000000173f197290 */ /* 0x000fe20008ffe43f */
[----:B------:R-:W-:Y:S01]  /*6140*/  R2UR UR10, R21 ;  /* 0x00000000150a72ca */ /* 0x000fe200000e0000 */
[----:B------:R-:W-:Y:S01]  /*6150*/  UMOV UR6, 0x0 ;  /* 0x0000000000067882 */ /* 0x000fe20000000000 */
[----:B------:R-:W-:Y:S01]  /*6160*/  R2UR UR12, R6 ;  /* 0x00000000060c72ca */ /* 0x000fe200000e0000 */
[----:B------:R-:W-:Y:S01]  /*6170*/  UMOV UR7, 0x10000000 ;  /* 0x1000000000077882 */ /* 0x000fe20000000000 */
[----:B------:R-:W-:Y:S01]  /*6180*/  R2UR UR19, R17 ;  /* 0x00000000111372ca */ /* 0x000fe200000e0000 */
[----:B------:R-:W-:Y:S01]  /*6190*/  VIADD R21, R21, 0x80 ;  /* 0x0000008015157836 */ /* 0x000fe20000000000 */
[----:B------:R-:W-:Y:S01]  /*61a0*/  ISETP.GT.AND P2, PT, R2, 0x1, PT ;  /* 0x000000010200780c */ /* 0x000fe20003f44270 */
[----:B------:R-:W-:Y:S01]  /*61b0*/  UIADD3 UR14, UR5, 0x100, URZ ;  /* 0x00000100050e7890 */ /* 0x000fe2000fffe03f */
[----:B------:R-:W-:Y:S01]  /*61c0*/  ISETP.NE.AND P1, PT, R4, 0x4, PT ;  /* 0x000000040400780c */ /* 0x000fe20003f25270 */
[----:B------:R-:W-:-:S02]  /*61d0*/  UIADD3.X UR5, URZ, UR23, URZ, UP0, !UPT ;  /* 0x000000173f057290 */ /* 0x000fc400087fe43f */
[----:B------:R-:W-:Y:S01]  /*61e0*/  UIADD3 UR15, UR8, 0x30100, URZ ;  /* 0x00030100080f7890 */ /* 0x000fe2000fffe03f */
[----:B------:R-:W-:Y:S02]  /*61f0*/  SEL R20, RZ, 0x1, P1 ;  /* 0x00000001ff147807 */ /* 0x000fe40000800000 */
[----:B------:R-:W-:Y:S01]  /*6200*/  UMOV UR8, UR14 ;  /* 0x0000000e00087c82 */ /* 0x000fe20008000000 */
[----:B------:R-:W-:Y:S02]  /*6210*/  SEL R4, R4, RZ, P1 ;  /* 0x000000ff04047207 */ /* 0x000fe40000800000 */
[----:B------:R-:W-:Y:S01]  /*6220*/  LOP3.LUT R3, R3, R20, RZ, 0x3c, !PT ;  /* 0x0000001403037212 */ /* 0x000fe200078e3cff */
[----:B------:R0:W-:Y:S02]  /*6230*/  UTMALDG.3D [UR8], [UR4], desc[UR6] ;  /* 0x00000608040075b4 */ /* 0x0001e40008011000 */
[----:B0-----:R-:W-:Y:S01]  /*6240*/  UMOV UR8, UR15 ;  /* 0x0000000f00087c82 */ /* 0x001fe20008000000 */
[----:B------:R-:W-:-:S02]  /*6250*/  UMOV UR11, UR19 ;  /* 0x00000013000b7c82 */ /* 0x000fc40008000000 */
[----:B------:R0:W-:Y:S02]  /*6260*/  UTMALDG.3D [UR8], [UR24], desc[UR6] ;  /* 0x00000608180075b4 */ /* 0x0001e40008011000 */
[----:B0-----:R-:W-:Y:S05]  /*6270*/  @P2 BRA `(.L_x_50) ;  /* 0xfffffffc00482947 */ /* 0x001fea000383ffff */
.L_x_46:
[----:B------:R-:W-:Y:S05]  /*6280*/  BSYNC B1 ;  /* 0x0000000000017941 */ /* 0x000fea0003800000 */
.L_x_45:
[----:B------:R-:W-:Y:S01]  /*6290*/  LOP3.LUT P2, RZ, R15, 0xff, RZ, 0xc0, !PT ;  /* 0x000000ff0fff7812 */ /* 0x000fe2000784c0ff */
[----:B------:R-:W-:Y:S01]  /*62a0*/  IMAD.IADD R11, R16, 0x1, R11 ;  /* 0x00000001100b7824 */ /* 0x000fe200078e020b */
[----:B------:R-:W-:Y:S01]  /*62b0*/  IADD3 R0, P4, R0, UR20, RZ ;  /* 0x0000001400007c10 */ /* 0x000fe2000ff9e0ff */
[----:B------:R-:W-:Y:S01]  /*62c0*/  ULDC.64 UR4, c[0x0][0x650] ;  /* 0x0001940000047ab9 */ /* 0x000fe20000000a00 */
[----:B------:R-:W-:Y:S01]  /*62d0*/  BSSY B1, `(.L_x_51) ;  /* 0x000006d000017945 */ /* 0x000fe20003800000 */
[----:B------:R-:W-:Y:S01]  /*62e0*/  IMAD.MOV.U32 R13, RZ, RZ, -0x1 ;  /* 0xffffffffff0d7424 */ /* 0x000fe200078e00ff */
[----:B------:R-:W-:Y:S01]  /*62f0*/  ISETP.GT.U32.AND P1, PT, R11, 0x3, PT ;  /* 0x000000030b00780c */ /* 0x000fe20003f24070 */
[----:B------:R-:W-:Y:S01]  /*6300*/  IMAD.MOV.U32 R17, RZ, RZ, -0x1 ;  /* 0xffffffffff117424 */ /* 0x000fe200078e00ff */
[----:B------:R-:W-:Y:S01]  /*6310*/  SHF.R.U32.HI R2, RZ, 0x2, R11 ;  /* 0x00000002ff027819 */ /* 0x000fe2000001160b */
[----:B------:R-:W-:Y:S01]  /*6320*/  IMAD.MOV.U32 R6, RZ, RZ, -0x1 ;  /* 0xffffffffff067424 */ /* 0x000fe200078e00ff */
[----:B------:R-:W-:-:S02]  /*6330*/  ISETP.LT.U32.AND P1, PT, R16, 0x4, P1 ;  /* 0x000000041000780c */ /* 0x000fc40000f21070 */
[----:B------:R-:W-:Y:S01]  /*6340*/  IADD3.X R9, R9, UR13, RZ, P4, !PT ;  /* 0x0000000d09097c10 */ /* 0x000fe2000a7fe4ff */
[----:B------:R-:W0:Y:S01]  /*6350*/  @P2 S2R R4, SR_CgaCtaId ;  /* 0x0000000000042919 */ /* 0x000e220000008800 */
[----:B------:R-:W-:Y:S02]  /*6360*/  @P2 MOV R3, 0x400 ;  /* 0x0000040000032802 */ /* 0x000fe40000000f00 */
[----:B------:R-:W-:Y:S02]  /*6370*/  ISETP.GE.U32.AND P4, PT, R0, UR4, PT ;  /* 0x0000000400007c0c */ /* 0x000fe4000bf86070 */
[----:B------:R-:W-:Y:S02]  /*6380*/  LOP3.LUT R2, R2, 0x1, RZ, 0xc0, !PT ;  /* 0x0000000102027812 */ /* 0x000fe400078ec0ff */
[----:B------:R-:W-:Y:S02]  /*6390*/  LOP3.LUT R11, R11, 0x3, RZ, 0xc0, !PT ;  /* 0x000000030b0b7812 */ /* 0x000fe400078ec0ff */
[----:B------:R-:W-:-:S02]  /*63a0*/  PRMT R15, RZ, 0x7610, R15 ;  /* 0x00007610ff0f7816 */ /* 0x000fc4000000000f */
[----:B0-----:R-:W-:-:S04]  /*63b0*/  @P2 LEA R3, R4, R3, 0x18 ;  /* 0x0000000304032211 */ /* 0x001fc800078ec0ff */
[----:B------:R0:W-:Y:S01]  /*63c0*/  @P2 SYNCS.ARRIVE.TRANS64.A1T0 RZ, [R3+URZ+0x58], RZ ;  /* 0x000058ff03ff29a7 */ /* 0x0001e2000810003f */
[----:B------:R-:W-:-:S04]  /*63d0*/  ISETP.NE.U32.AND P2, PT, R2, 0x1, PT ;  /* 0x000000010200780c */ /* 0x000fc80003f45070 */
[----:B------:R-:W-:Y:S02]  /*63e0*/  ISETP.GT.U32.AND P2, PT, R16, 0x3, !P2 ;  /* 0x000000031000780c */ /* 0x000fe40005744070 */
[----:B0-----:R-:W-:Y:S02]  /*63f0*/  SEL R3, RZ, 0x1, !P1 ;  /* 0x00000001ff037807 */ /* 0x001fe40004800000 */
[----:B------:R-:W-:Y:S02]  /*6400*/  ISETP.GE.U32.AND.EX P1, PT, R9, UR5, PT, P4 ;  /* 0x0000000509007c0c */ /* 0x000fe4000bf26140 */
[----:B------:R-:W-:-:S04]  /*6410*/  SEL R2, RZ, 0x1, !P2 ;  /* 0x00000001ff027807 */ /* 0x000fc80005000000 */
[----:B------:R-:W-:Y:S02]  /*6420*/  LOP3.LUT R12, R2, R12, R3, 0x96, !PT ;  /* 0x0000000c020c7212 */ /* 0x000fe400078e9603 */
[----:B------:R-:W-:-:S05]  /*6430*/  PRMT R2, RZ, 0x7610, R2 ;  /* 0x00007610ff027816 */ /* 0x000fca0000000002 */
[----:B------:R-:W-:Y:S05]  /*6440*/  @P1 BRA `(.L_x_52) ;  /* 0x0000000400541947 */ /* 0x000fea0003800000 */
[----:B------:R-:W-:Y:S01]  /*6450*/  ULDC.64 UR4, c[0x0][0x628] ;  /* 0x00018a0000047ab9 */ /* 0x000fe20000000a00 */
[----:B------:R-:W0:Y:S01]  /*6460*/  S2R R17, SR_CTAID.X ;  /* 0x0000000000117919 */ /* 0x000e220000002500 */
[----:B------:R-:W-:Y:S01]  /*6470*/  ISETP.NE.U32.AND P1, PT, RZ, UR4, PT ;  /* 0x00000004ff007c0c */ /* 0x000fe2000bf25070 */
[----:B------:R-:W-:Y:S01]  /*6480*/  ULDC UR7, c[0x0][0x630] ;  /* 0x00018c0000077ab9 */ /* 0x000fe20000000800 */
[----:B------:R-:W-:Y:S01]  /*6490*/  IMAD.MOV.U32 R2, RZ, RZ, R0 ;  /* 0x000000ffff027224 */ /* 0x000fe200078e0000 */
[----:B------:R-:W1:Y:S01]  /*64a0*/  S2R R13, SR_CTAID.Y ;  /* 0x00000000000d7919 */ /* 0x000e620000002600 */
[----:B------:R-:W-:Y:S01]  /*64b0*/  ISETP.NE.AND.EX P1, PT, RZ, UR5, PT, P1 ;  /* 0x00000005ff007c0c */ /* 0x000fe2000bf25310 */
[----:B------:R-:W-:-:S12]  /*64c0*/  IMAD.MOV.U32 R3, RZ, RZ, R9 ;  /* 0x000000ffff037224 */ /* 0x000fd800078e0009 */
[----:B------:R-:W-:Y:S05]  /*64d0*/  @!P1 BRA `(.L_x_53) ;  /* 0x0000000000289947 */ /* 0x000fea0003800000 */
[----:B------:R-:W-:Y:S02]  /*64e0*/  ULDC UR6, c[0x0][0x634] ;  /* 0x00018d0000067ab9 */ /* 0x000fe40000000800 */
[----:B------:R-:W-:-:S05]  /*64f0*/  IADD3 R7, P1, R0, UR6, RZ ;  /* 0x0000000600077c10 */ /* 0x000fca000ff3e0ff */
[----:B------:R-:W-:-:S04]  /*6500*/  IMAD.X R19, RZ, RZ, R9, P1 ;  /* 0x000000ffff137224 */ /* 0x000fc800008e0609 */
[----:B------:R-:W-:-:S04]  /*6510*/  IMAD.WIDE.U32 R4, R19, UR4, RZ ;  /* 0x0000000413047c25 */ /* 0x000fc8000f8e00ff */
[----:B------:R-:W-:-:S04]  /*6520*/  IMAD.WIDE.U32 R4, P1, R7, UR5, R4 ;  /* 0x0000000507047c25 */ /* 0x000fc8000f820004 */
[----:B------:R-:W-:-:S04]  /*6530*/  IMAD.WIDE.U32 R6, R7, UR4, RZ ;  /* 0x0000000407067c25 */ /* 0x000fc8000f8e00ff */
[----:B------:R-:W-:Y:S01]  /*6540*/  IMAD.X R3, RZ, RZ, RZ, P1 ;  /* 0x000000ffff037224 */ /* 0x000fe200008e06ff */
[----:B------:R-:W-:Y:S01]  /*6550*/  IADD3 RZ, P1, R7, R4, RZ ;  /* 0x0000000407ff7210 */ /* 0x000fe20007f3e0ff */
[----:B------:R-:W-:-:S04]  /*6560*/  IMAD.MOV.U32 R2, RZ, RZ, R5 ;  /* 0x000000ffff027224 */ /* 0x000fc800078e0005 */
[----:B------:R-:W-:-:S08]  /*6570*/  IMAD.WIDE.U32.X R2, R19, UR5, R2, P1 ;  /* 0x0000000513027c25 */ /* 0x000fd000088e0402 */
.L_x_53:
[--C-:B------:R-:W-:Y:S01]  /*6580*/  SHF.R.U64 R6, R2, UR7, R3.reuse ;  /* 0x0000000702067c19 */ /* 0x100fe20008001203 */
[----:B------:R-:W-:Y:S01]  /*6590*/  ULDC.64 UR4, c[0x0][0x620] ;  /* 0x0001880000047ab9 */ /* 0x000fe20000000a00 */
[----:B------:R-:W-:Y:S01]  /*65a0*/  SHF.R.U32.HI R2, RZ, UR7, R3 ;  /* 0x00000007ff027c19 */ /* 0x000fe20008011603 */
[----:B------:R-:W-:Y:S01]  /*65b0*/  IMAD.MOV.U32 R3, RZ, RZ, R9 ;  /* 0x000000ffff037224 */ /* 0x000fe200078e0009 */
[----:B------:R-:W-:Y:S01]  /*65c0*/  IADD3 R5, P1, RZ, -R6, RZ ;  /* 0x80000006ff057210 */ /* 0x000fe20007f3e0ff */
[----:B------:R-:W2:Y:S01]  /*65d0*/  LDC R24, c[0x0][0x144] ;  /* 0x00005100ff187b82 */ /* 0x000ea20000000800 */
[----:B0-----:R-:W-:Y:S01]  /*65e0*/  I2FP.F32.U32 R7, R17 ;  /* 0x0000001100077245 */ /* 0x001fe20000201000 */
[----:B------:R-:W-:Y:S01]  /*65f0*/  ULDC.64 UR8, c[0x0][0x640] ;  /* 0x0001900000087ab9 */ /* 0x000fe20000000a00 */
[----:B------:R-:W-:Y:S01]  /*6600*/  ULDC UR6, c[0x0][0x608] ;  /* 0x0001820000067ab9 */ /* 0x000fe20000000800 */
[----:B------:R-:W-:Y:S01]  /*6610*/  IMAD.X R2, RZ, RZ, ~R2, P1 ;  /* 0x000000ffff027224 */ /* 0x000fe200008e0e02 */
[----:B------:R-:W-:-:S03]  /*6620*/  ISETP.NE.U32.AND P1, PT, RZ, UR8, PT ;  /* 0x00000008ff007c0c */ /* 0x000fc6000bf25070 */
[----:B------:R-:W-:Y:S01]  /*6630*/  IMAD R4, R2, UR4, RZ ;  /* 0x0000000402047c24 */ /* 0x000fe2000f8e02ff */
[----:B------:R-:W0:Y:S01]  /*6640*/  LDC R20, c[0x0][0x148] ;  /* 0x00005200ff147b82 */ /* 0x000e220000000800 */
[----:B------:R-:W-:Y:S01]  /*6650*/  IMAD.MOV.U32 R2, RZ, RZ, R0 ;  /* 0x000000ffff027224 */ /* 0x000fe200078e0000 */
[----:B------:R-:W-:-:S03]  /*6660*/  ISETP.NE.AND.EX P1, PT, RZ, UR9, PT, P1 ;  /* 0x00000009ff007c0c */ /* 0x000fc6000bf25310 */
[----:B------:R-:W-:Y:S01]  /*6670*/  IMAD.WIDE.U32 R2, R5, UR4, R2 ;  /* 0x0000000405027c25 */ /* 0x000fe2000f8e0002 */
[----:B------:R-:W-:-:S03]  /*6680*/  ULDC UR4, c[0x0][0x150] ;  /* 0x0000540000047ab9 */ /* 0x000fc60000000800 */
[----:B------:R-:W-:Y:S02]  /*6690*/  IMAD R5, R5, UR5, R4 ;  /* 0x0000000505057c24 */ /* 0x000fe4000f8e0204 */
[----:B------:R-:W-:Y:S01]  /*66a0*/  FMUL R4, R7, UR4 ;  /* 0x0000000407047c20 */ /* 0x000fe20008400000 */
[----:B------:R-:W-:Y:S01]  /*66b0*/  ULDC UR4, c[0x0][0x618] ;  /* 0x0001860000047ab9 */ /* 0x000fe20000000800 */
[----:B------:R-:W-:Y:S01]  /*66c0*/  ULDC UR5, c[0x0][0x154] ;  /* 0x0000550000057ab9 */ /* 0x000fe20000000800 */
[----:B------:R-:W-:-:S03]  /*66d0*/  IMAD.IADD R3, R3, 0x1, R5 ;  /* 0x0000000103037824 */ /* 0x000fc600078e0205 */
[----:B------:R-:W3:Y:S02]  /*66e0*/  F2I.U32.TRUNC.NTZ R4, R4 ;  /* 0x0000000400047305 */ /* 0x000ee4000020f000 */
[----:B------:R-:W-:Y:S02]  /*66f0*/  SHF.R.U64 R7, R2, UR4, R3 ;  /* 0x0000000402077c19 */ /* 0x000fe40008001203 */
[----:B-1----:R-:W-:-:S05]  /*6700*/  I2FP.F32.U32 R2, R13 ;  /* 0x0000000d00027245 */ /* 0x002fca0000201000 */
[----:B------:R-:W-:Y:S01]  /*6710*/  FMUL R22, R2, UR5 ;  /* 0x0000000502167c20 */ /* 0x000fe20008400000 */
[----:B------:R-:W-:Y:S01]  /*6720*/  SHF.R.U32.HI R2, RZ, UR4, R3 ;  /* 0x00000004ff027c19 */ /* 0x000fe20008011603 */
[----:B------:R-:W-:-:S03]  /*6730*/  ULDC UR4, c[0x0][0x658] ;  /* 0x0001960000047ab9 */ /* 0x000fc60000000800 */
[--C-:B------:R-:W-:Y:S01]  /*6740*/  SHF.R.U64 R21, R7, UR6, R2.reuse ;  /* 0x0000000607157c19 */ /* 0x100fe20008001202 */
[----:B------:R-:W1:Y:S01]  /*6750*/  F2I.U32.TRUNC.NTZ R22, R22 ;  /* 0x0000001600167305 */ /* 0x000e62000020f000 */
[----:B------:R-:W-:Y:S01]  /*6760*/  SHF.R.U32.HI R2, RZ, UR6, R2 ;  /* 0x00000006ff027c19 */ /* 0x000fe20008011602 */
[----:B---3--:R-:W-:-:S03]  /*6770*/  IMAD.MOV R4, RZ, RZ, -R4 ;  /* 0x000000ffff047224 */ /* 0x008fc600078e0a04 */
[--C-:B------:R-:W-:Y:S01]  /*6780*/  SHF.R.U64 R19, R21, UR4, R2.reuse ;  /* 0x0000000415137c19 */ /* 0x100fe20008001202 */
[----:B--2---:R-:W-:Y:S01]  /*6790*/  IMAD R17, R24, R4, R17 ;  /* 0x0000000418117224 */ /* 0x004fe200078e0211 */
[----:B------:R-:W-:-:S03]  /*67a0*/  SHF.R.U32.HI R23, RZ, UR4, R2 ;  /* 0x00000004ff177c19 */ /* 0x000fc60008011602 */
[----:B------:R-:W-:Y:S02]  /*67b0*/  IMAD.MOV.U32 R2, RZ, RZ, R19 ;  /* 0x000000ffff027224 */ /* 0x000fe400078e0013 */
[----:B------:R-:W-:Y:S01]  /*67c0*/  IMAD.MOV.U32 R3, RZ, RZ, R23 ;  /* 0x000000ffff037224 */ /* 0x000fe200078e0017 */
[----:B------:R-:W-:Y:S06]  /*67d0*/  @!P1 BRA `(.L_x_54) ;  /* 0x0000000000289947 */ /* 0x000fec0003800000 */
[----:B------:R-:W-:Y:S02]  /*67e0*/  ULDC UR4, c[0x0][0x64c] ;  /* 0x0001930000047ab9 */ /* 0x000fe40000000800 */
[----:B------:R-:W-:-:S05]  /*67f0*/  IADD3 R3, P1, R19, UR4, RZ ;  /* 0x0000000413037c10 */ /* 0x000fca000ff3e0ff */
[----:B------:R-:W-:-:S04]  /*6800*/  IMAD.X R23, RZ, RZ, R23, P1 ;  /* 0x000000ffff177224 */ /* 0x000fc800008e0617 */
[----:B------:R-:W-:-:S04]  /*6810*/  IMAD.WIDE.U32 R4, R23, UR8, RZ ;  /* 0x0000000817047c25 */ /* 0x000fc8000f8e00ff */
[----:B------:R-:W-:-:S04]  /*6820*/  IMAD.WIDE.U32 R4, P1, R3, UR9, R4 ;  /* 0x0000000903047c25 */ /* 0x000fc8000f820004 */
[----:B------:R-:W-:-:S04]  /*6830*/  IMAD.WIDE.U32 R2, R3, UR8, RZ ;  /* 0x0000000803027c25 */ /* 0x000fc8000f8e00ff */
[----:B------:R-:W-:Y:S01]  /*6840*/  IMAD.MOV.U32 R2, RZ, RZ, R5 ;  /* 0x000000ffff027224 */ /* 0x000fe200078e0005 */
[----:B------:R-:W-:Y:S01]  /*6850*/  IADD3 RZ, P2, R3, R4, RZ ;  /* 0x0000000403ff7210 */ /* 0x000fe20007f5e0ff */
[----:B------:R-:W-:-:S04]  /*6860*/  IMAD.X R3, RZ, RZ, RZ, P1 ;  /* 0x000000ffff037224 */ /* 0x000fc800008e06ff */
[----:B------:R-:W-:-:S08]  /*6870*/  IMAD.WIDE.U32.X R2, R23, UR9, R2, P2 ;  /* 0x0000000917027c25 */ /* 0x000fd000090e0402 */
.L_x_54:
[----:B------:R-:W-:Y:S01]  /*6880*/  ISETP.NE.AND P1, PT, R10, 0x1, PT ;  /* 0x000000010a00780c */ /* 0x000fe20003f25270 */
[----:B------:R-:W-:Y:S01]  /*6890*/  ULDC UR4, c[0x0][0x648] ;  /* 0x0001920000047ab9 */ /* 0x000fe20000000800 */
[----:B-1----:R-:W-:Y:S01]  /*68a0*/  IMAD.MOV R22, RZ, RZ, -R22 ;  /* 0x000000ffff167224 */ /* 0x002fe200078e0a16 */
[----:B------:R-:W-:Y:S01]  /*68b0*/  SHF.R.U64 R2, R2, UR4, R3 ;  /* 0x0000000402027c19 */ /* 0x000fe20008001203 */
[----:B------:R-:W-:Y:S01]  /*68c0*/  ULDC UR4, c[0x0][0x638] ;  /* 0x00018e0000047ab9 */ /* 0x000fe20000000800 */
[----:B------:R-:W-:Y:S01]  /*68d0*/  LOP3.LUT R21, R21, UR17, RZ, 0xc0, !PT ;  /* 0x0000001115157c12 */ /* 0x000fe2000f8ec0ff */
[----:B------:R-:W-:Y:S02]  /*68e0*/  ULDC UR5, c[0x0][0x610] ;  /* 0x0001840000057ab9 */ /* 0x000fe40000000800 */
[----:B------:R-:W-:Y:S02]  /*68f0*/  IMAD.MOV R4, RZ, RZ, -R2 ;  /* 0x000000ffff047224 */ /* 0x000fe400078e0a02 */
[----:B------:R-:W-:-:S02]  /*6900*/  IMAD R2, R2, UR18, R21 ;  /* 0x0000001202027c24 */ /* 0x000fc4000f8e0215 */
[----:B------:R-:W-:Y:S01]  /*6910*/  IMAD R19, R4, UR4, R19 ;  /* 0x0000000404137c24 */ /* 0x000fe2000f8e0213 */
[----:B------:R-:W-:Y:S01]  /*6920*/  ULDC UR4, c[0x0][0x600] ;  /* 0x0001800000047ab9 */ /* 0x000fe20000000800 */
[----:B0-----:R-:W-:Y:S01]  /*6930*/  @P1 IMAD R17, R20, R22, R13 ;  /* 0x0000001614111224 */ /* 0x001fe200078e020d */
[----:B------:R-:W-:-:S03]  /*6940*/  LOP3.LUT R20, R7, UR16, RZ, 0xc0, !PT ;  /* 0x0000001007147c12 */ /* 0x000fc6000f8ec0ff */
[----:B------:R-:W-:Y:S02]  /*6950*/  IMAD R13, R2, UR5, R17 ;  /* 0x00000005020d7c24 */ /* 0x000fe4000f8e0211 */
[----:B------:R-:W-:Y:S02]  /*6960*/  IMAD R4, R19, UR4, R20 ;  /* 0x0000000413047c24 */ /* 0x000fe4000f8e0214 */
[----:B------:R-:W-:-:S03]  /*6970*/  IMAD.MOV.U32 R2, RZ, RZ, 0x1 ;  /* 0x00000001ff027424 */ /* 0x000fc600078e00ff */
[----:B------:R-:W-:Y:S02]  /*6980*/  SEL R17, R4, R13, !P1 ;  /* 0x0000000d04117207 */ /* 0x000fe40004800000 */
[----:B------:R-:W-:-:S07]  /*6990*/  SEL R13, R13, R4, !P1 ;  /* 0x000000040d0d7207 */ /* 0x000fce0004800000 */
.L_x_52:
[----:B------:R-:W-:Y:S05]  /*69a0*/  BSYNC B1 ;  /* 0x0000000000017941 */ /* 0x000fea0003800000 */
.L_x_51:
[----:B------:R-:W-:-:S13]  /*69b0*/  LOP3.LUT P1, RZ, R2, 0xff, RZ, 0xc0, !PT ;  /* 0x000000ff02ff7812 */ /* 0x000fda000782c0ff */
[----:B------:R-:W-:Y:S05]  /*69c0*/  @P1 BRA `(.L_x_55) ;  /* 0xfffffff400401947 */ /* 0x000fea000383ffff */
[----:B------:R-:W-:Y:S05]  /*69d0*/  BSYNC B0 ;  /* 0x0000000000007941 */ /* 0x000fea0003800000 */
.L_x_43:
[----:B------:R-:W-:-:S03]  /*69e0*/  UMOV UR4, 0xffffffff ;  /* 0xffffffff00047882 */ /* 0x000fc60000000000 */
[----:B------:R-:W-:Y:S05]  /*69f0*/  BRA.DIV UR4, `(.L_x_56) ;  /* 0x00000006041c7947 */ /* 0x000fea000b800000 */
[----:B------:R-:W-:-:S13]  /*6a00*/  ELECT P0, URZ, PT ;  /* 0x00000000003f782f */ /* 0x000fda0003800000 */
.L_x_70:
[----:B------:R-:W-:Y:S04]  /*6a10*/  BSSY B0, `(.L_x_57) ;  /* 0x000002b000007945 */ /* 0x000fe80003800000 */
[----:B------:R-:W-:Y:S05]  /*6a20*/  @!P0 BRA `(.L_x_58) ;  /* 0x0000000000a48947 */ /* 0x000fea0003800000 */
[----:B------:R-:W-:-:S04]  /*6a30*/  LOP3.LUT R8, R8, 0x2, RZ, 0xfc, !PT ;  /* 0x0000000208087812 */ /* 0x000fc800078efcff */
[----:B------:R-:W-:-:S13]  /*6a40*/  ISETP.NE.AND P0, PT, R8, 0x3, PT ;  /* 0x000000030800780c */ /* 0x000fda0003f05270 */
[----:B------:R-:W-:Y:S05]  /*6a50*/  @!P0 BRA `(.L_x_59) ;  /* 0x0000000000048947 */ /* 0x000fea0003800000 */
[----:B------:R-:W-:Y:S01]  /*6a60*/  BPT.TRAP 0x1 ;  /* 0x000000040000795c */ /* 0x000fe20000300000 */
.L_x_59:
[----:B------:R-:W0:Y:S01]  /*6a70*/  S2R R3, SR_CgaCtaId ;  /* 0x0000000000037919 */ /* 0x000e220000008800 */
[----:B------:R-:W-:Y:S02]  /*6a80*/  MOV R0, 0x400 ;  /* 0x0000040000007802 */ /* 0x000fe40000000f00 */
[----:B------:R-:W-:Y:S02]  /*6a90*/  SHF.L.U32 R2, R12, 0x1f, RZ ;  /* 0x0000001f0c027819 */ /* 0x000fe400000006ff */
[----:B0-----:R-:W-:-:S05]  /*6aa0*/  LEA R0, R3, R0, 0x18 ;  /* 0x0000000003007211 */ /* 0x001fca00078ec0ff */
[----:B------:R-:W-:-:S04]  /*6ab0*/  VIADD R0, R0, 0x20 ;  /* 0x0000002000007836 */ /* 0x000fc80000000000 */
[C---:B------:R-:W-:Y:S02]  /*6ac0*/  IMAD R5, R11.reuse, 0x8, R0 ;  /* 0x000000080b057824 */ /* 0x040fe400078e0200 */
[----:B------:R-:W-:Y:S02]  /*6ad0*/  VIADD R11, R11, 0x1 ;  /* 0x000000010b0b7836 */ /* 0x000fe40000000000 */
[----:B------:R-:W0:Y:S03]  /*6ae0*/  SYNCS.PHASECHK.TRANS64.TRYWAIT P0, [R5+URZ], R2 ;  /* 0x00000002050075a7 */ /* 0x000e26000800017f */
[----:B------:R-:W-:-:S04]  /*6af0*/  ISETP.NE.AND P1, PT, R11, 0x4, PT ;  /* 0x000000040b00780c */ /* 0x000fc80003f25270 */
[----:B------:R-:W-:Y:S02]  /*6b00*/  SEL R3, RZ, 0x1, P1 ;  /* 0x00000001ff037807 */ /* 0x000fe40000800000 */
[----:B------:R-:W-:Y:S02]  /*6b10*/  SEL R11, R11, RZ, P1 ;  /* 0x000000ff0b0b7207 */ /* 0x000fe40000800000 */
[----:B------:R-:W-:-:S03]  /*6b20*/  LOP3.LUT R12, R12, R3, RZ, 0x3c, !PT ;  /* 0x000000030c0c7212 */ /* 0x000fc600078e3cff */
[----:B------:R-:W-:Y:S01]  /*6b30*/  IMAD R7, R11, 0x8, R0 ;  /* 0x000000080b077824 */ /* 0x000fe200078e0200 */
[----:B------:R-:W-:Y:S01]  /*6b40*/  SHF.L.U32 R4, R12, 0x1f, RZ ;  /* 0x0000001f0c047819 */ /* 0x000fe200000006ff */
[----:B0-----:R-:W-:Y:S06]  /*6b50*/  @!P0 BRA `(.L_x_60) ;  /* 0x0000000000e88947 */ /* 0x001fec0003800000 */
.L_x_71:
[----:B------:R-:W1:Y:S01]  /*6b60*/  SYNCS.PHASECHK.TRANS64.TRYWAIT P0, [R7+URZ], R4 ;  /* 0x00000004070075a7 */ /* 0x000e62000800017f */
[----:B0-----:R-:W-:-:S05]  /*6b70*/  VIADD R2, R11, 0x1 ;  /* 0x000000010b027836 */ /* 0x001fca0000000000 */
[----:B------:R-:W-:-:S04]  /*6b80*/  ISETP.NE.AND P1, PT, R2, 0x4, PT ;  /* 0x000000040200780c */ /* 0x000fc80003f25270 */
[----:B------:R-:W-:Y:S02]  /*6b90*/  SEL R3, RZ, 0x1, P1 ;  /* 0x00000001ff037807 */ /* 0x000fe40000800000 */
[----:B------:R-:W-:Y:S02]  /*6ba0*/  SEL R9, R2, RZ, P1 ;  /* 0x000000ff02097207 */ /* 0x000fe40000800000 */
[----:B------:R-:W-:-:S03]  /*6bb0*/  LOP3.LUT R11, R12, R3, RZ, 0x3c, !PT ;  /* 0x000000030c0b7212 */ /* 0x000fc600078e3cff */
[----:B------:R-:W-:Y:S01]  /*6bc0*/  IMAD R6, R9, 0x8, R0 ;  /* 0x0000000809067824 */ /* 0x000fe200078e0200 */
[----:B------:R-:W-:Y:S01]  /*6bd0*/  SHF.L.U32 R5, R11, 0x1f, RZ ;  /* 0x0000001f0b057819 */ /* 0x000fe200000006ff */
[----:B-1----:R-:W-:Y:S06]  /*6be0*/  @!P0 BRA `(.L_x_61) ;  /* 0x0000000000d88947 */ /* 0x002fec0003800000 */
.L_x_72:
[----:B------:R-:W1:Y:S01]  /*6bf0*/  SYNCS.PHASECHK.TRANS64.TRYWAIT P0, [R6+URZ], R5 ;  /* 0x00000005060075a7 */ /* 0x000e62000800017f */
[----:B------:R-:W-:-:S05]  /*6c00*/  VIADD R2, R9, 0x1 ;  /* 0x0000000109027836 */ /* 0x000fca0000000000 */
[----:B------:R-:W-:-:S04]  /*6c10*/  ISETP.NE.AND P1, PT, R2, 0x4, PT ;  /* 0x000000040200780c */ /* 0x000fc80003f25270 */
[----:B0-----:R-:W-:Y:S02]  /*6c20*/  SEL R4, RZ, 0x1, P1 ;  /* 0x00000001ff047807 */ /* 0x001fe40000800000 */
[----:B------:R-:W-:Y:S02]  /*6c30*/  SEL R3, R2, RZ, P1 ;  /* 0x000000ff02037207 */ /* 0x000fe40000800000 */
[----:B------:R-:W-:Y:S01]  /*6c40*/  LOP3.LUT R4, R11, R4, RZ, 0x3c, !PT ;  /* 0x000000040b047212 */ /* 0x000fe200078e3cff */
[----:B-1----:R-:W-:Y:S06]  /*6c50*/  @!P0 BRA `(.L_x_62) ;  /* 0x0000000000d08947 */ /* 0x002fec0003800000 */
.L_x_73:
[----:B------:R-:W-:Y:S01]  /*6c60*/  IMAD R3, R3, 0x8, R0 ;  /* 0x0000000803037824 */ /* 0x000fe200078e0200 */
[----:B------:R-:W-:-:S07]  /*6c70*/  SHF.L.U32 R0, R4, 0x1f, RZ ;  /* 0x0000001f04007819 */ /* 0x000fce00000006ff */
.L_x_63:
[----:B-1----:R1:W2:Y:S02]  /*6c80*/  SYNCS.PHASECHK.TRANS64.TRYWAIT P0, [R3+URZ], R0 ;  /* 0x00000000030075a7 */ /* 0x0022a4000800017f */
[----:B--2---:R-:W-:Y:S05]  /*6c90*/  @!P0 NANOSLEEP.SYNCS 0x989680 ;  /* 0x009896800000895d */ /* 0x004fea0003900000 */
[----:B------:R-:W2:Y:S02]  /*6ca0*/  @!P0 SYNCS.PHASECHK.TRANS64 P0, [R3+URZ], R0 ;  /* 0x00000000030085a7 */ /* 0x000ea4000800007f */
[----:B--2---:R-:W-:Y:S05]  /*6cb0*/  @!P0 BRA `(.L_x_63) ;  /* 0xfffffffc00f08947 */ /* 0x004fea000383ffff */
.L_x_58:
[----:B------:R-:W-:Y:S05]  /*6cc0*/  BSYNC B0 ;  /* 0x0000000000007941 */ /* 0x000fea0003800000 */
.L_x_57:
[----:B------:R-:W-:Y:S05]  /*6cd0*/  EXIT ;  /* 0x000000000000794d */ /* 0x000fea0003800000 */
.L_x_17:
[----:B-1----:R-:W-:-:S04]  /*6ce0*/  IMAD.U32 R16, RZ, RZ, UR6 ;  /* 0x00000006ff107e24 */ /* 0x002fc8000f8e00ff */
[----:B------:R1:W4:Y:S03]  /*6cf0*/  SYNCS.PHASECHK.TRANS64.TRYWAIT P0, [R16+URZ], R15 ;  /* 0x0000000f100075a7 */ /* 0x000326000800017f */
[----:B----4-:R-:W-:Y:S05]  /*6d00*/  @!P0 NANOSLEEP.SYNCS 0x989680 ;  /* 0x009896800000895d */ /* 0x010fea0003900000 */
[----:B------:R-:W4:Y:S02]  /*6d10*/  @!P0 SYNCS.PHASECHK.TRANS64 P0, [R16+URZ], R15 ;  /* 0x0000000f100085a7 */ /* 0x000f24000800007f */
[----:B----4-:R-:W-:Y:S05]  /*6d20*/  @!P0 BRA `(.L_x_17) ;  /* 0xfffffffc00ec8947 */ /* 0x010fea000383ffff */
[----:B------:R-:W-:Y:S05]  /*6d30*/  BRA `(.L_x_16) ;  /* 0xffffffa400907947 */ /* 0x000fea000383ffff */
.L_x_23:
[----:B-1----:R-:W-:-:S04]  /*6d40*/  IMAD.U32 R65, RZ, RZ, UR15 ;  /* 0x0000000fff417e24 */ /* 0x002fc8000f8e00ff */
[----:B------:R1:W4:Y:S03]  /*6d50*/  SYNCS.PHASECHK.TRANS64.TRYWAIT P0, [R65+URZ], R64 ;  /* 0x00000040410075a7 */ /* 0x000326000800017f */
[----:B----4-:R-:W-:Y:S05]  /*6d60*/  @!P0 NANOSLEEP.SYNCS 0x989680 ;  /* 0x009896800000895d */ /* 0x010fea0003900000 */
[----:B------:R-:W4:Y:S02]  /*6d70*/  @!P0 SYNCS.PHASECHK.TRANS64 P0, [R65+URZ], R64 ;  /* 0x00000040410085a7 */ /* 0x000f24000800007f */
[----:B----4-:R-:W-:Y:S05]  /*6d80*/  @!P0 BRA `(.L_x_23) ;  /* 0xfffffffc00ec8947 */ /* 0x010fea000383ffff */
[----:B------:R-:W-:Y:S05]  /*6d90*/  BRA `(.L_x_22) ;  /* 0xffffffac00947947 */ /* 0x000fea000383ffff */
.L_x_44:
[----:B------:R-:W-:Y:S01]  /*6da0*/  BSSY B1, `(.L_x_64) ;  /* 0x0000006000017945 */ /* 0x000fe20003800000 */
[----:B------:R-:W-:-:S07]  /*6db0*/  IMAD.MOV.U32 R2, RZ, RZ, -0x1 ;  /* 0xffffffffff027424 */ /* 0x000fce00078e00ff */
[----:B------:R-:W-:Y:S05]  /*6dc0*/  WARPSYNC.COLLECTIVE R2, `(.L_x_65) ;  /* 0x00000000020c7348 */ /* 0x000fea0003c00000 */
[----:B------:R-:W-:Y:S02]  /*6dd0*/  ELECT P1, UR62, PT ;  /* 0x00000000003e782f */ /* 0x000fe40003820000 */
[----:B------:R-:W-:Y:S01]  /*6de0*/  MOV R2, UR62 ;  /* 0x0000003e00027c02 */ /* 0x000fe20008000f00 */
[----:B------:R-:W-:Y:S10]  /*6df0*/  ENDCOLLECTIVE ;  /* 0x000000000000791b */ /* 0x000ff40003800000 */
.L_x_65:
[----:B------:R-:W-:Y:S05]  /*6e00*/  BSYNC B1 ;  /* 0x0000000000017941 */ /* 0x000fea0003800000 */
.L_x_64:
[----:B------:R-:W-:Y:S05]  /*6e10*/  BRA `(.L_x_66) ;  /* 0xfffffff000387947 */ /* 0x000fea000383ffff */
.L_x_47:
[----:B0-----:R0:W1:Y:S02]  /*6e20*/  SYNCS.PHASECHK.TRANS64.TRYWAIT P1, [R20+URZ+0x20], R5 ;  /* 0x00002005140075a7 */ /* 0x001064000802017f */
[----:B-1----:R-:W-:Y:S05]  /*6e30*/  @!P1 NANOSLEEP.SYNCS 0x989680 ;  /* 0x009896800000995d */ /* 0x002fea0003900000 */
[----:B------:R-:W1:Y:S02]  /*6e40*/  @!P1 SYNCS.PHASECHK.TRANS64 P1, [R20+URZ+0x20], R5 ;  /* 0x00002005140095a7 */ /* 0x000e64000802007f */
[----:B-1----:R-:W-:Y:S05]  /*6e50*/  @!P1 BRA `(.L_x_47) ;  /* 0xfffffffc00f09947 */ /* 0x002fea000383ffff */
[----:B------:R-:W-:Y:S05]  /*6e60*/  BRA `(.L_x_67) ;  /* 0xfffffff0006c7947 */ /* 0x000fea000383ffff */
.L_x_56:
[----:B------:R-:W-:Y:S01]  /*6e70*/  BSSY B0, `(.L_x_68) ;  /* 0x0000006000007945 */ /* 0x000fe20003800000 */
[----:B------:R-:W-:-:S07]  /*6e80*/  IMAD.MOV.U32 R2, RZ, RZ, -0x1 ;  /* 0xffffffffff027424 */ /* 0x000fce00078e00ff */
[----:B------:R-:W-:Y:S05]  /*6e90*/  WARPSYNC.COLLECTIVE R2, `(.L_x_69) ;  /* 0x00000000020c7348 */ /* 0x000fea0003c00000 */
[----:B------:R-:W-:Y:S02]  /*6ea0*/  ELECT P1, UR62, PT ;  /* 0x00000000003e782f */ /* 0x000fe40003820000 */
[----:B------:R-:W-:Y:S01]  /*6eb0*/  MOV R2, UR62 ;  /* 0x0000003e00027c02 */ /* 0x000fe20008000f00 */
[----:B------:R-:W-:Y:S10]  /*6ec0*/  ENDCOLLECTIVE ;  /* 0x000000000000791b */ /* 0x000ff40003800000 */
.L_x_69:
[----:B------:R-:W-:Y:S05]  /*6ed0*/  BSYNC B0 ;  /* 0x0000000000007941 */ /* 0x000fea0003800000 */
.L_x_68:
[----:B------:R-:W-:Y:S01]  /*6ee0*/  PLOP3.LUT P0, PT, P1, PT, PT, 0x80, 0x0 ;  /* 0x000000000000781c */ /* 0x000fe20000f0f070 */
[----:B------:R-:W-:-:S12]  /*6ef0*/  BRA `(.L_x_70) ;  /* 0xfffffff800c47947 */ /* 0x000fd8000383ffff */
.L_x_60:
[----:B0-----:R0:W1:Y:S02]  /*6f00*/  SYNCS.PHASECHK.TRANS64.TRYWAIT P0, [R5+URZ], R2 ;  /* 0x00000002050075a7 */ /* 0x001064000800017f */
[----:B-1----:R-:W-:Y:S05]  /*6f10*/  @!P0 NANOSLEEP.SYNCS 0x989680 ;  /* 0x009896800000895d */ /* 0x002fea0003900000 */
[----:B------:R-:W1:Y:S02]  /*6f20*/  @!P0 SYNCS.PHASECHK.TRANS64 P0, [R5+URZ], R2 ;  /* 0x00000002050085a7 */ /* 0x000e64000800007f */
[----:B-1----:R-:W-:Y:S05]  /*6f30*/  @!P0 BRA `(.L_x_60) ;  /* 0xfffffffc00f08947 */ /* 0x002fea000383ffff */
[----:B------:R-:W-:Y:S05]  /*6f40*/  BRA `(.L_x_71) ;  /* 0xfffffffc00047947 */ /* 0x000fea000383ffff */
.L_x_61:
[----:B0-----:R0:W1:Y:S02]  /*6f50*/  SYNCS.PHASECHK.TRANS64.TRYWAIT P0, [R7+URZ], R4 ;  /* 0x00000004070075a7 */ /* 0x001064000800017f */
[----:B-1----:R-:W-:Y:S05]  /*6f60*/  @!P0 NANOSLEEP.SYNCS 0x989680 ;  /* 0x009896800000895d */ /* 0x002fea0003900000 */
[----:B------:R-:W1:Y:S02]  /*6f70*/  @!P0 SYNCS.PHASECHK.TRANS64 P0, [R7+URZ], R4 ;  /* 0x00000004070085a7 */ /* 0x000e64000800007f */
[----:B-1----:R-:W-:Y:S05]  /*6f80*/  @!P0 BRA `(.L_x_61) ;  /* 0xfffffffc00f08947 */ /* 0x002fea000383ffff */
[----:B------:R-:W-:Y:S05]  /*6f90*/  BRA `(.L_x_72) ;  /* 0xfffffffc00147947 */ /* 0x000fea000383ffff */
.L_x_62:
[----:B0-----:R0:W1:Y:S02]  /*6fa0*/  SYNCS.PHASECHK.TRANS64.TRYWAIT P0, [R6+URZ], R5 ;  /* 0x00000005060075a7 */ /* 0x001064000800017f */
[----:B-1----:R-:W-:Y:S05]  /*6fb0*/  @!P0 NANOSLEEP.SYNCS 0x989680 ;  /* 0x009896800000895d */ /* 0x002fea0003900000 */
[----:B------:R-:W1:Y:S02]  /*6fc0*/  @!P0 SYNCS.PHASECHK.TRANS64 P0, [R6+URZ], R5 ;  /* 0x00000005060085a7 */ /* 0x000e64000800007f */
[----:B-1----:R-:W-:Y:S05]  /*6fd0*/  @!P0 BRA `(.L_x_62) ;  /* 0xfffffffc00f08947 */ /* 0x002fea000383ffff */
[----:B------:R-:W-:Y:S05]  /*6fe0*/  BRA `(.L_x_73) ;  /* 0xfffffffc001c7947 */ /* 0x000fea000383ffff */
.L_x_74:
[----:B------:R-:W-:-:S00]  /*6ff0*/  BRA `(.L_x_74) ;  /* 0xfffffffc00fc7947 */ /* 0x000fc0000383ffff */
[----:B------:R-:W-:-:S00]  /*7000*/  NOP ;  /* 0x0000000000007918 */ /* 0x000fc00000000000 */
[----:B------:R-:W-:-:S00]  /*7010*/  NOP ;  /* 0x0000000000007918 */ /* 0x000fc00000000000 */
[----:B------:R-:W-:-:S00]  /*7020*/  NOP ;  /* 0x0000000000007918 */ /* 0x000fc00000000000 */
[----:B------:R-:W-:-:S00]  /*7030*/  NOP ;  /* 0x0000000000007918 */ /* 0x000fc00000000000 */
[----:B------:R-:W-:-:S00]  /*7040*/  NOP ;  /* 0x0000000000007918 */ /* 0x000fc00000000000 */
[----:B------:R-:W-:-:S00]  /*7050*/  NOP ;  /* 0x0000000000007918 */ /* 0x000fc00000000000 */
[----:B------:R-:W-:-:S00]  /*7060*/  NOP ;  /* 0x0000000000007918 */ /* 0x000fc00000000000 */
[----:B------:R-:W-:-:S00]  /*7070*/  NOP ;  /* 0x0000000000007918 */ /* 0x000fc00000000000 */
.L_x_75:


//--------------------- .nv.shared._ZN7cutlass13device_kernelINS_4gemm6kernel13GemmUniversalIN4cute5tupleIJiiiiEEENS1_10collective13CollectiveMmaINS1_37MainloopSm90TmaGmmaWarpSpecializedFP8ILi4ENS5_IJNS4_1CILi1EEESB_SB_EEENS1_35KernelTmaWarpSpecializedCooperativeEEENS5_IJNSA_ILi384EEENSA_ILi16EEENSA_ILi128EEEEEENS_12float_e4m3_tENS5_IJlSB_lEEESJ_SK_NS4_8TiledMMAINS4_8MMA_AtomIJNS4_4SM904GMMA30MMA_64x16x32_F32E4M3E4M3_SS_TNILNSO_7ScaleInE1ELSQ_1EEEEEENS4_6LayoutINS5_IJNSA_ILi2EEESB_SB_EEENS5_IJSB_NSA_ILi0EEESW_EEEEENS5_IJNS4_10UnderscoreESZ_SZ_EEEEENS4_13SM90_TMA_LOADENS4_14ComposedLayoutINS4_7SwizzleILi3ELi4ELi3EEENS4_18smem_ptr_flag_bitsILi8EEENST_INS5_IJNSA_ILi8EEESH_EEENS5_IJSH_SB_EEEEEEEvNS4_8identityES12_S1C_vS1D_EENS_8epilogue10collective6detail29Sm90TmaWarpSpecializedAdapterINS1G_15DefaultEpilogueISJ_SK_SK_NS1F_6thread17LinearCombinationISJ_Li1EffLNS1K_9ScaleType4KindE0ELNS_15FloatRoundStyleE2ESJ_EENS1_15EpilogueDefaultEEEEEvvEEEEvNT_6ParamsE --------------------------
	.section	.nv.shared._ZN7cutlass13device_kernelINS_4gemm6kernel13GemmUniversalIN4cute5tupleIJiiiiEEENS1_10collective13CollectiveMmaINS1_37MainloopSm90TmaGmmaWarpSpecializedFP8ILi4ENS5_IJNS4_1CILi1EEESB_SB_EEENS1_35KernelTmaWarpSpecializedCooperativeEEENS5_IJNSA_ILi384EEENSA_ILi16EEENSA_ILi128EEEEEENS_12float_e4m3_tENS5_IJlSB_lEEESJ_SK_NS4_8TiledMMAINS4_8MMA_AtomIJNS4_4SM904GMMA30MMA_64x16x32_F32E4M3E4M3_SS_TNILNSO_7ScaleInE1ELSQ_1EEEEEENS4_6LayoutINS5_IJNSA_ILi2EEESB_SB_EEENS5_IJSB_NSA_ILi0EEESW_EEEEENS5_IJNS4_10UnderscoreESZ_SZ_EEEEENS4_13SM90_TMA_LOADENS4_14ComposedLayoutINS4_7SwizzleILi3ELi4ELi3EEENS4_18smem_ptr_flag_bitsILi8EEENST_INS5_IJNSA_ILi8EEESH_EEENS5_IJSH_SB_EEEEEEEvNS4_8identityES12_S1C_vS1D_EENS_8epilogue10collective6detail29Sm90TmaWarpSpecializedAdapterINS1G_15DefaultEpilogueISJ_SK_SK_NS1F_6thread17LinearCombinationISJ_Li1EffLNS1K_9ScaleType4KindE0ELNS_15FloatRoundStyleE2ESJ_EENS1_15EpilogueDefaultEEEEEvvEEEEvNT_6ParamsE,"aw",@nobits
	.sectionflags	@""
	.align	16
	.zero		1024


//--------------------- .nv.shared.reserved.0     --------------------------
	.section	.nv.shared.reserved.0,"aw",@nobits
	.weak		__nv_reservedSMEM_offset_0_alias
	.size		__nv_reservedSMEM_offset_0_alias, 0, 0
	.other		__nv_reservedSMEM_offset_0_alias,@"STO_CUDA_RESERVED_SHARED STV_DEFAULT"
__nv_reservedSMEM_offset_0_alias:
	.zero		0


//--------------------- .nv.global                --------------------------
	.section	.nv.global,"aw",@nobits
.nv.global:
	.type		_ZN40_INTERNAL_7fa533d1_4_k_cu_0c81d523_116314cute1_E,@object
	.size		_ZN40_INTERNAL_7fa533d1_4_k_cu_0c81d523_116314cute1_E,(_ZN40_INTERNAL_7fa533d1_4_k_cu_0c81d523_116314cuda3std3__45__cpo6cbeginE - _ZN40_INTERNAL_7fa533d1_4_k_cu_0c81d523_116314cute1_E)
_ZN40_INTERNAL_7fa533d1_4_k_cu_0c81d523_116314cute1_E:
	.zero		1
	.type		_ZN40_INTERNAL_7fa533d1_4_k_cu_0c81d523_116314cuda3std3__45__cpo6cbeginE,@object
	.size		_ZN40_INTERNAL_7fa533d1_4_k_cu_0c81d523_116314cuda3std3__45__cpo6cbeginE,(_ZN40_INTERNAL_7fa533d1_4_k_cu_0c81d523_116314cuda3std3__48in_placeE - _ZN40_INTERNAL_7fa533d1_4_k_cu_0c81d523_116314cuda3std3__45__cpo6cbeginE)
_ZN40_INTERNAL_7fa533d1_4_k_cu_0c81d523_116314cuda3std3__45__cpo6cbeginE:
	.zero		1
	.type		_ZN40_INTERNAL_7fa533d1_4_k_cu_0c81d523_116314cuda3std3__48in_placeE,@object
	.size		_ZN40_INTERNAL_7fa533d1_4_k_cu_0c81d523_116314cuda3std3__48in_placeE,(_ZN40_INTERNAL_7fa533d1_4_k_cu_0c81d523_116314cuda3std6ranges3__45__cpo9iter_moveE - _ZN40_INTERNAL_7fa533d1_4_k_cu_0c81d523_116314cuda3std3__48in_placeE)
_ZN40_INTERNAL_7fa533d1_4_k_cu_0c81d523_116314cuda3std3__48in_placeE:
	.zero		1
	.type		_ZN40_INTERNAL_7fa533d1_4_k_cu_0c81d523_116314cuda3std6ranges3__45__cpo9iter_moveE,@object
	.size		_ZN40_INTERNAL_7fa533d1_4_k_cu_0c81d523_116314cuda3std6ranges3__45__cpo9iter_moveE,(_ZN40_INTERNAL_7fa533d1_4_k_cu_0c81d523_116314cuda3std3__45__cpo5beginE - _ZN40_INTERNAL_7fa533d1_4_k_cu_0c81d523_116314cuda3std6ranges3__45__cpo9iter_moveE)
_ZN40_INTERNAL_7fa533d1_4_k_cu_0c81d523_116314cuda3std6ranges3__45__cpo9iter_moveE:
	.zero		1
	.type		_ZN40_INTERNAL_7fa533d1_4_k_cu_0c81d523_116314cuda3std3__45__cpo5beginE,@object
	.size		_ZN40_INTERNAL_7fa533d1_4_k_cu_0c81d523_116314cuda3std3__45__cpo5beginE,(_ZN40_INTERNAL_7fa533d1_4_k_cu_0c81d523_116314cuda3std3__442_GLOBAL__N__7fa533d1_4_k_cu_0c81d523_116316ignoreE - _ZN40_INTERNAL_7fa533d1_4_k_cu_0c81d523_116314cuda3std3__45__cpo5beginE)
_ZN40_INTERNAL_7fa533d1_4_k_cu_0c81d523_116314cuda3std3__45__cpo5beginE:
	.zero		1
	.type		_ZN40_INTERNAL_7fa533d1_4_k_cu_0c81d523_116314cuda3std3__442_GLOBAL__N__7fa533d1_4_k_cu_0c81d523_116316ignoreE,@object
	.size		_ZN40_INTERNAL_7fa533d1_4_k_cu_0c81d523_116314cuda3std3__442_GLOBAL__N__7fa533d1_4_k_cu_0c81d523_116316ignoreE,(_ZN40_INTERNAL_7fa533d1_4_k_cu_0c81d523_116314cute7productE - _ZN40_INTERNAL_7fa533d1_4_k_cu_0c81d523_116314cuda3std3__442_GLOBAL__N__7fa533d1_4_k_cu_0c81d523_116316ignoreE)
_ZN40_INTERNAL_7fa533d1_4_k_cu_0c81d523_116314cuda3std3__442_GLOBAL__N__7fa533d1_4_k_cu_0c81d523_116316ignoreE:
	.zero		1
	.type		_ZN40_INTERNAL_7fa533d1_4_k_cu_0c81d523_116314cute7productE,@object
	.size		_ZN40_INTERNAL_7fa533d1_4_k_cu_0c81d523_116314cute7productE,(_ZN40_INTERNAL_7fa533d1_4_k_cu_0c81d523_116314cuda3std3__45__cpo3endE - _ZN40_INTERNAL_7fa533d1_4_k_cu_0c81d523_116314cute7productE)
_ZN40_INTERNAL_7fa533d1_4_k_cu_0c81d523_116314cute7productE:
	.zero		1
	.type		_ZN40_INTERNAL_7fa533d1_4_k_cu_0c81d523_116314cuda3std3__45__cpo3endE,@object
	.size		_ZN40_INTERNAL_7fa533d1_4_k_cu_0c81d523_116314cuda3std3__45__cpo3endE,(_ZN40_INTERNAL_7fa533d1_4_k_cu_0c81d523_116314cuda3std3__419piecewise_constructE - _ZN40_INTERNAL_7fa533d1_4_k_cu_0c81d523_116314cuda3std3__45__cpo3endE)
_ZN40_INTERNAL_7fa533d1_4_k_cu_0c81d523_116314cuda3std3__45__cpo3endE:
	.zero		1
	.type		_ZN40_INTERNAL_7fa533d1_4_k_cu_0c81d523_116314cuda3std3__419piecewise_constructE,@object
	.size		_ZN40_INTERNAL_7fa533d1_4_k_cu_0c81d523_116314cuda3std3__419piecewise_constructE,(_ZN40_INTERNAL_7fa533d1_4_k_cu_0c81d523_116314cuda3std3__45__cpo4cendE - _ZN40_INTERNAL_7fa533d1_4_k_cu_0c81d523_116314cuda3std3__419piecewise_constructE)
_ZN40_INTERNAL_7fa533d1_4_k_cu_0c81d523_116314cuda3std3__419piecewise_constructE:
	.zero		1
	.type		_ZN40_INTERNAL_7fa533d1_4_k_cu_0c81d523_116314cuda3std3__45__cpo4cendE,@object
	.size		_ZN40_INTERNAL_7fa533d1_4_k_cu_0c81d523_116314cuda3std3__45__cpo4cendE,(_ZN40_INTERNAL_7fa533d1_4_k_cu_0c81d523_116314cuda3std6ranges3__45__cpo4swapE - _ZN40_INTERNAL_7fa533d1_4_k_cu_0c81d523_116314cuda3std3__45__cpo4cendE)
_ZN40_INTERNAL_7fa533d1_4_k_cu_0c81d523_116314cuda3std3__45__cpo4cendE:
	.zero		1
	.type		_ZN40_INTERNAL_7fa533d1_4_k_cu_0c81d523_116314cuda3std6ranges3__45__cpo4swapE,@object
	.size		_ZN40_INTERNAL_7fa533d1_4_k_cu_0c81d523_116314cuda3std6ranges3__45__cpo4swapE,(.L_7 - _ZN40_INTERNAL_7fa533d1_4_k_cu_0c81d523_116314cuda3std6ranges3__45__cpo4swapE)
_ZN40_INTERNAL_7fa533d1_4_k_cu_0c81d523_116314cuda3std6ranges3__45__cpo4swapE:
	.zero		1
.L_7:


//--------------------- .nv.constant0._ZN7cutlass13device_kernelINS_4gemm6kernel13GemmUniversalIN4cute5tupleIJiiiiEEENS1_10collective13CollectiveMmaINS1_37MainloopSm90TmaGmmaWarpSpecializedFP8ILi4ENS5_IJNS4_1CILi1EEESB_SB_EEENS1_35KernelTmaWarpSpecializedCooperativeEEENS5_IJNSA_ILi384EEENSA_ILi16EEENSA_ILi128EEEEEENS_12float_e4m3_tENS5_IJlSB_lEEESJ_SK_NS4_8TiledMMAINS4_8MMA_AtomIJNS4_4SM904GMMA30MMA_64x16x32_F32E4M3E4M3_SS_TNILNSO_7ScaleInE1ELSQ_1EEEEEENS4_6LayoutINS5_IJNSA_ILi2EEESB_SB_EEENS5_IJSB_NSA_ILi0EEESW_EEEEENS5_IJNS4_10UnderscoreESZ_SZ_EEEEENS4_13SM90_TMA_LOADENS4_14ComposedLayoutINS4_7SwizzleILi3ELi4ELi3EEENS4_18smem_ptr_flag_bitsILi8EEENST_INS5_IJNSA_ILi8EEESH_EEENS5_IJSH_SB_EEEEEEEvNS4_8identityES12_S1C_vS1D_EENS_8epilogue10collective6detail29Sm90TmaWarpSpecializedAdapterINS1G_15DefaultEpilogueISJ_SK_SK_NS1F_6thread17LinearCombinationISJ_Li1EffLNS1K_9ScaleType4KindE0ELNS_15FloatRoundStyleE2ESJ_EENS1_15EpilogueDefaultEEEEEvvEEEEvNT_6ParamsE --------------------------
	.section	.nv.constant0._ZN7cutlass13device_kernelINS_4gemm6kernel13GemmUniversalIN4cute5tupleIJiiiiEEENS1_10collective13CollectiveMmaINS1_37MainloopSm90TmaGmmaWarpSpecializedFP8ILi4ENS5_IJNS4_1CILi1EEESB_SB_EEENS1_35KernelTmaWarpSpecializedCooperativeEEENS5_IJNSA_ILi384EEENSA_ILi16EEENSA_ILi128EEEEEENS_12float_e4m3_tENS5_IJlSB_lEEESJ_SK_NS4_8TiledMMAINS4_8MMA_AtomIJNS4_4SM904GMMA30MMA_64x16x32_F32E4M3E4M3_SS_TNILNSO_7ScaleInE1ELSQ_1EEEEEENS4_6LayoutINS5_IJNSA_ILi2EEESB_SB_EEENS5_IJSB_NSA_ILi0EEESW_EEEEENS5_IJNS4_10UnderscoreESZ_SZ_EEEEENS4_13SM90_TMA_LOADENS4_14ComposedLayoutINS4_7SwizzleILi3ELi4ELi3EEENS4_18smem_ptr_flag_bitsILi8EEENST_INS5_IJNSA_ILi8EEESH_EEENS5_IJSH_SB_EEEEEEEvNS4_8identityES12_S1C_vS1D_EENS_8epilogue10collective6detail29Sm90TmaWarpSpecializedAdapterINS1G_15DefaultEpilogueISJ_SK_SK_NS1F_6thread17LinearCombinationISJ_Li1EffLNS1K_9ScaleType4KindE0ELNS_15FloatRoundStyleE2ESJ_EENS1_15EpilogueDefaultEEEEEvvEEEEvNT_6ParamsE,"a",@progbits
	.sectionflags	@""
	.align	4
.nv.constant0._ZN7cutlass13device_kernelINS_4gemm6kernel13GemmUniversalIN4cute5tupleIJiiiiEEENS1_10collective13CollectiveMmaINS1_37MainloopSm90TmaGmmaWarpSpecializedFP8ILi4ENS5_IJNS4_1CILi1EEESB_SB_EEENS1_35KernelTmaWarpSpecializedCooperativeEEENS5_IJNSA_ILi384EEENSA_ILi16EEENSA_ILi128EEEEEENS_12float_e4m3_tENS5_IJlSB_lEEESJ_SK_NS4_8TiledMMAINS4_8MMA_AtomIJNS4_4SM904GMMA30MMA_64x16x32_F32E4M3E4M3_SS_TNILNSO_7ScaleInE1ELSQ_1EEEEEENS4_6LayoutINS5_IJNSA_ILi2EEESB_SB_EEENS5_IJSB_NSA_ILi0EEESW_EEEEENS5_IJNS4_10UnderscoreESZ_SZ_EEEEENS4_13SM90_TMA_LOADENS4_14ComposedLayoutINS4_7SwizzleILi3ELi4ELi3EEENS4_18smem_ptr_flag_bitsILi8EEENST_INS5_IJNSA_ILi8EEESH_EEENS5_IJSH_SB_EEEEEEEvNS4_8identityES12_S1C_vS1D_EENS_8epilogue10collective6detail29Sm90TmaWarpSpecializedAdapterINS1G_15DefaultEpilogueISJ_SK_SK_NS1F_6thread17LinearCombinationISJ_Li1EffLNS1K_9ScaleType4KindE0ELNS_15FloatRoundStyleE2ESJ_EENS1_15EpilogueDefaultEEEEEvvEEEEvNT_6ParamsE:
	.zero		1664


//--------------------- SYMBOLS --------------------------

	.type		.nv.reservedSmem.offset0,@object
	.size		.nv.reservedSmem.offset0,0x4
